def matmul_kernel(
    a_ptr,
    b_ptr,
    c_ptr,
    M,
    N,
    K,
    stride_am,
    stride_ak,
    stride_bk,
    stride_bn,
    stride_cm,
    stride_cn,
    BLOCK_M: tl.constexpr,
    BLOCK_N: tl.constexpr,
    BLOCK_K: tl.constexpr,
    GROUP_M: tl.constexpr,
):
    pid = tl.program_id(axis=0)
    num_pid_m = tl.cdiv(M, BLOCK_M)
    num_pid_n = tl.cdiv(N, BLOCK_N)
    num_pid_in_group = GROUP_M * num_pid_n
    group_id = pid // num_pid_in_group
    first_pid_m = group_id * GROUP_M
    group_size_m = min(num_pid_m - first_pid_m, GROUP_M)
    pid_m = first_pid_m + ((pid % num_pid_in_group) % group_size_m)
    pid_n = (pid % num_pid_in_group) // group_size_m

    offs_am = (pid_m * BLOCK_M + tl.arange(0, BLOCK_M)) % M
    offs_bn = (pid_n * BLOCK_N + tl.arange(0, BLOCK_N)) % N
    offs_k = tl.arange(0, BLOCK_K)
    a_ptrs = a_ptr + offs_am[:, None] * stride_am + offs_k[None, :] * stride_ak
    b_ptrs = b_ptr + offs_k[:, None] * stride_bk + offs_bn[None, :] * stride_bn

    acc = tl.zeros((BLOCK_M, BLOCK_N), dtype=tl.float32)
    for kk in range(0, tl.cdiv(K, BLOCK_K)):
        a = tl.load(a_ptrs, mask=offs_k[None, :] < K - kk * BLOCK_K, other=0.0)
        b = tl.load(b_ptrs, mask=offs_k[:, None] < K - kk * BLOCK_K, other=0.0)
        acc = tl.dot(a, b, acc)
        a_ptrs += BLOCK_K * stride_ak
        b_ptrs += BLOCK_K * stride_bk

    c = acc.to(c_ptr.dtype.element_ty)
    offs_cm = pid_m * BLOCK_M + tl.arange(0, BLOCK_M)
    offs_cn = pid_n * BLOCK_N + tl.arange(0, BLOCK_N)
    c_ptrs = c_ptr + offs_cm[:, None] * stride_cm + offs_cn[None, :] * stride_cn
    mask = (offs_cm[:, None] < M) & (offs_cn[None, :] < N)
    tl.store(c_ptrs, c, mask=mask)

# config = {"BLOCK_K": 64, "BLOCK_M": 64, "BLOCK_N": 128, "GROUP_M": 1, "arch": "sm_90", "dtype": "fp8e5m2", "num_ctas": 1, "num_stages": 3, "num_warps": 4}
# arch = sm_90


// ===== COMPILED SASS (sm_90a) =====

	.target	sm_90a

	.elftype	@"ET_EXEC"


//--------------------- .note.nv.tkinfo           --------------------------
	.section	.note.nv.tkinfo,"",@"SHT_NOTE"
	.sectionflags	@"SHF_NOTE_NV_TKINFO"
	.tkinfo
        /*0018*/ 	.word	0x00000002
        /*0030*/ 	.string	""
        /*0030*/ 	.string	"ptxas"
        /*0030*/ 	.string	"Cuda compilation tools, release 13.0, V13.0.88"
        /*0030*/ 	.string	"Build cuda_13.0.r13.0/compiler.36424714_0"
        /*0030*/ 	.string	"-v  -suppress-debug-info  -lineinfo  -arch sm_90a "



//--------------------- .note.nv.cuinfo           --------------------------
	.section	.note.nv.cuinfo,"",@"SHT_NOTE"
	.sectionflags	@"SHF_NOTE_NV_CUINFO"
        /*0018*/ 	.short	0x0002
        /*001a*/ 	.short	0x005a
        /*001c*/ 	.short	0x0082
	.zero		2


//--------------------- .nv.info                  --------------------------
	.section	.nv.info,"",@"SHT_CUDA_INFO"
	.align	4


	//----- nvinfo : EIATTR_REGCOUNT
	.align		4
        /*0000*/ 	.byte	0x04, 0x2f
        /*0002*/ 	.short	(.L_1 - .L_0)
	.align		4
.L_0:
        /*0004*/ 	.word	index@(matmul_kernel)
        /*0008*/ 	.word	0x000000ff


	//----- nvinfo : EIATTR_FRAME_SIZE
	.align		4
.L_1:
        /*000c*/ 	.byte	0x04, 0x11
        /*000e*/ 	.short	(.L_3 - .L_2)
	.align		4
.L_2:
        /*0010*/ 	.word	index@(matmul_kernel)
        /*0014*/ 	.word	0x00000160


	//----- nvinfo : EIATTR_MIN_STACK_SIZE
	.align		4
.L_3:
        /*0018*/ 	.byte	0x04, 0x12
        /*001a*/ 	.short	(.L_5 - .L_4)
	.align		4
.L_4:
        /*001c*/ 	.word	index@(matmul_kernel)
        /*0020*/ 	.word	0x00000160
.L_5:


//--------------------- .nv.compat                --------------------------
	.section	.nv.compat,"",@"SHT_CUDA_COMPAT_INFO"
	.align	4
        /*0000*/ 	.byte	0x02, 0x09, 0x01, 0x00, 0x02, 0x02, 0x04, 0x00, 0x02, 0x05, 0x05, 0x00, 0x03, 0x07, 0x01, 0x01
        /*0010*/ 	.byte	0x02, 0x03, 0x00, 0x00, 0x02, 0x06, 0x01, 0x00, 0x04, 0x0b, 0x08, 0x00, 0x00, 0x00, 0x00, 0x00
        /*0020*/ 	.byte	0x00, 0x00, 0x00, 0x00


//--------------------- .nv.info.matmul_kernel    --------------------------
	.section	.nv.info.matmul_kernel,"",@"SHT_CUDA_INFO"
	.sectionflags	@""
	.align	4


	//----- nvinfo : EIATTR_CUDA_API_VERSION
	.align		4
        /*0000*/ 	.byte	0x04, 0x37
        /*0002*/ 	.short	(.L_7 - .L_6)
.L_6:
        /*0004*/ 	.word	0x00000082


	//----- nvinfo : EIATTR_KPARAM_INFO
	.align		4
.L_7:
        /*0008*/ 	.byte	0x04, 0x17
        /*000a*/ 	.short	(.L_9 - .L_8)
.L_8:
        /*000c*/ 	.word	0x00000000
        /*0010*/ 	.short	0x000d
        /*0012*/ 	.short	0x0048
        /*0014*/ 	.byte	0x00, 0xf4, 0x21, 0x00


	//----- nvinfo : EIATTR_KPARAM_INFO
	.align		4
.L_9:
        /*0018*/ 	.byte	0x04, 0x17
        /*001a*/ 	.short	(.L_11 - .L_10)
.L_10:
        /*001c*/ 	.word	0x00000000
        /*0020*/ 	.short	0x000c
        /*0022*/ 	.short	0x0040
        /*0024*/ 	.byte	0x00, 0xf4, 0x21, 0x00


	//----- nvinfo : EIATTR_KPARAM_INFO
	.align		4
.L_11:
        /*0028*/ 	.byte	0x04, 0x17
        /*002a*/ 	.short	(.L_13 - .L_12)
.L_12:
        /*002c*/ 	.word	0x00000000
        /*0030*/ 	.short	0x000b
        /*0032*/ 	.short	0x0038
        /*0034*/ 	.byte	0x00, 0xf0, 0x11, 0x00


	//----- nvinfo : EIATTR_KPARAM_INFO
	.align		4
.L_13:
        /*0038*/ 	.byte	0x04, 0x17
        /*003a*/ 	.short	(.L_15 - .L_14)
.L_14:
        /*003c*/ 	.word	0x00000000
        /*0040*/ 	.short	0x000a
        /*0042*/ 	.short	0x0034
        /*0044*/ 	.byte	0x00, 0xf0, 0x11, 0x00


	//----- nvinfo : EIATTR_KPARAM_INFO
	.align		4
.L_15:
        /*0048*/ 	.byte	0x04, 0x17
        /*004a*/ 	.short	(.L_17 - .L_16)
.L_16:
        /*004c*/ 	.word	0x00000000
        /*0050*/ 	.short	0x0009
        /*0052*/ 	.short	0x0030
        /*0054*/ 	.byte	0x00, 0xf0, 0x11, 0x00


	//----- nvinfo : EIATTR_KPARAM_INFO
	.align		4
.L_17:
        /*0058*/ 	.byte	0x04, 0x17
        /*005a*/ 	.short	(.L_19 - .L_18)
.L_18:
        /*005c*/ 	.word	0x00000000
        /*0060*/ 	.short	0x0008
        /*0062*/ 	.short	0x002c
        /*0064*/ 	.byte	0x00, 0xf0, 0x11, 0x00


	//----- nvinfo : EIATTR_KPARAM_INFO
	.align		4
.L_19:
        /*0068*/ 	.byte	0x04, 0x17
        /*006a*/ 	.short	(.L_21 - .L_20)
.L_20:
        /*006c*/ 	.word	0x00000000
        /*0070*/ 	.short	0x0007
        /*0072*/ 	.short	0x0028
        /*0074*/ 	.byte	0x00, 0xf0, 0x11, 0x00


	//----- nvinfo : EIATTR_KPARAM_INFO
	.align		4
.L_21:
        /*0078*/ 	.byte	0x04, 0x17
        /*007a*/ 	.short	(.L_23 - .L_22)
.L_22:
        /*007c*/ 	.word	0x00000000
        /*0080*/ 	.short	0x0006
        /*0082*/ 	.short	0x0024
        /*0084*/ 	.byte	0x00, 0xf0, 0x11, 0x00


	//----- nvinfo : EIATTR_KPARAM_INFO
	.align		4
.L_23:
        /*0088*/ 	.byte	0x04, 0x17
        /*008a*/ 	.short	(.L_25 - .L_24)
.L_24:
        /*008c*/ 	.word	0x00000000
        /*0090*/ 	.short	0x0005
        /*0092*/ 	.short	0x0020
        /*0094*/ 	.byte	0x00, 0xf0, 0x11, 0x00


	//----- nvinfo : EIATTR_KPARAM_INFO
	.align		4
.L_25:
        /*0098*/ 	.byte	0x04, 0x17
        /*009a*/ 	.short	(.L_27 - .L_26)
.L_26:
        /*009c*/ 	.word	0x00000000
        /*00a0*/ 	.short	0x0004
        /*00a2*/ 	.short	0x001c
        /*00a4*/ 	.byte	0x00, 0xf0, 0x11, 0x00


	//----- nvinfo : EIATTR_KPARAM_INFO
	.align		4
.L_27:
        /*00a8*/ 	.byte	0x04, 0x17
        /*00aa*/ 	.short	(.L_29 - .L_28)
.L_28:
        /*00ac*/ 	.word	0x00000000
        /*00b0*/ 	.short	0x0003
        /*00b2*/ 	.short	0x0018
        /*00b4*/ 	.byte	0x00, 0xf0, 0x11, 0x00


	//----- nvinfo : EIATTR_KPARAM_INFO
	.align		4
.L_29:
        /*00b8*/ 	.byte	0x04, 0x17
        /*00ba*/ 	.short	(.L_31 - .L_30)
.L_30:
        /*00bc*/ 	.word	0x00000000
        /*00c0*/ 	.short	0x0002
        /*00c2*/ 	.short	0x0010
        /*00c4*/ 	.byte	0x00, 0xf4, 0x21, 0x00


	//----- nvinfo : EIATTR_KPARAM_INFO
	.align		4
.L_31:
        /*00c8*/ 	.byte	0x04, 0x17
        /*00ca*/ 	.short	(.L_33 - .L_32)
.L_32:
        /*00cc*/ 	.word	0x00000000
        /*00d0*/ 	.short	0x0001
        /*00d2*/ 	.short	0x0008
        /*00d4*/ 	.byte	0x00, 0xf4, 0x21, 0x00


	//----- nvinfo : EIATTR_KPARAM_INFO
	.align		4
.L_33:
        /*00d8*/ 	.byte	0x04, 0x17
        /*00da*/ 	.short	(.L_35 - .L_34)
.L_34:
        /*00dc*/ 	.word	0x00000000
        /*00e0*/ 	.short	0x0000
        /*00e2*/ 	.short	0x0000
        /*00e4*/ 	.byte	0x00, 0xf4, 0x21, 0x00


	//----- nvinfo : EIATTR_SPARSE_MMA_MASK
	.align		4
.L_35:
        /*00e8*/ 	.byte	0x03, 0x50
        /*00ea*/ 	.short	0x0000


	//----- nvinfo : EIATTR_MAXREG_COUNT
	.align		4
        /*00ec*/ 	.byte	0x03, 0x1b
        /*00ee*/ 	.short	0x00ff


	//----- nvinfo : EIATTR_NUM_BARRIERS
	.align		4
        /*00f0*/ 	.byte	0x02, 0x4c
        /*00f2*/ 	.byte	0x01
	.zero		1


	//----- nvinfo : EIATTR_ANNOTATIONS
	.align		4
        /*00f4*/ 	.byte	0x04, 0x55
        /*00f6*/ 	.short	(.L_37 - .L_36)


	//   ....[0]....
.L_36:
        /*00f8*/ 	.word	0x00000001
        /*00fc*/ 	.byte	0xb0, 0x05, 0x00, 0x00, 0x01, 0x00, 0x00, 0x00, 0xe0, 0x05, 0x00, 0x00, 0x01, 0x00, 0x00, 0x00
        /* <DEDUP_REMOVED lines=106> */
        /*07ac*/ 	.byte	0x30, 0xb5, 0x00, 0x00, 0x01, 0x00, 0x00, 0x00, 0x50, 0xb5, 0x00, 0x00


	//----- nvinfo : EIATTR_MERCURY_ISA_VERSION
	.align		4
.L_37:
        /*07b8*/ 	.byte	0x03, 0x5f
        /*07ba*/ 	.short	0x0101


	//----- nvinfo : EIATTR_EXIT_INSTR_OFFSETS
	.align		4
        /*07bc*/ 	.byte	0x04, 0x1c
        /*07be*/ 	.short	(.L_39 - .L_38)


	//   ....[0]....
.L_38:
        /*07c0*/ 	.word	0x0000b8c0


	//   ....[1]....
        /*07c4*/ 	.word	0x0000b8e0


	//----- nvinfo : EIATTR_REQNTID
	.align		4
.L_39:
        /*07c8*/ 	.byte	0x04, 0x10
        /*07ca*/ 	.short	(.L_41 - .L_40)
.L_40:
        /*07cc*/ 	.word	0x00000080
        /*07d0*/ 	.word	0x00000001
        /*07d4*/ 	.word	0x00000001


	//----- nvinfo : EIATTR_CBANK_PARAM_SIZE
	.align		4
.L_41:
        /*07d8*/ 	.byte	0x03, 0x19
        /*07da*/ 	.short	0x0050


	//----- nvinfo : EIATTR_PARAM_CBANK
	.align		4
        /*07dc*/ 	.byte	0x04, 0x0a
        /*07de*/ 	.short	(.L_43 - .L_42)
	.align		4
.L_42:
        /*07e0*/ 	.word	index@(.nv.constant0.matmul_kernel)
        /*07e4*/ 	.short	0x0210
        /*07e6*/ 	.short	0x0050


	//----- nvinfo : EIATTR_SW_WAR
	.align		4
.L_43:
        /*07e8*/ 	.byte	0x04, 0x36
        /*07ea*/ 	.short	(.L_45 - .L_44)
.L_44:
        /*07ec*/ 	.word	0x00000008
.L_45:


//--------------------- .nv.callgraph             --------------------------
	.section	.nv.callgraph,"",@"SHT_CUDA_CALLGRAPH"
	.align	4
	.sectionentsize	8
	.align		4
        /*0000*/ 	.word	0x00000000
	.align		4
        /*0004*/ 	.word	0xffffffff
	.align		4
        /*0008*/ 	.word	0x00000000
	.align		4
        /*000c*/ 	.word	0xfffffffe
	.align		4
        /*0010*/ 	.word	0x00000000
	.align		4
        /*0014*/ 	.word	0xfffffffd
	.align		4
        /*0018*/ 	.word	0x00000000
	.align		4
        /*001c*/ 	.word	0xfffffffc


//--------------------- .text.matmul_kernel       --------------------------
	.section	.text.matmul_kernel,"ax",@progbits
	.align	128
        .global         matmul_kernel
        .type           matmul_kernel,@function
        .size           matmul_kernel,(.L_x_4 - matmul_kernel)
        .other          matmul_kernel,@"STO_CUDA_ENTRY STV_DEFAULT"
matmul_kernel:
.text.matmul_kernel:
[----:B------:R-:W0:Y:S08]  /*0000*/  LDC R1, c[0x0][0x28] ;  /* 0x00000a00ff017b82 */ /* 0x000e300000000800 */
[----:B------:R-:W1:Y:S01]  /*0010*/  LDC.64 R48, c[0x0][0x228] ;  /* 0x00008a00ff307b82 */ /* 0x000e620000000a00 */
[----:B------:R-:W2:Y:S01]  /*0020*/  S2R R5, SR_CTAID.X ;  /* 0x0000000000057919 */ /* 0x000ea20000002500 */
[----:B0-----:R-:W-:Y:S01]  /*0030*/  VIADD R1, R1, 0xfffffea0 ;  /* 0xfffffea001017836 */ /* 0x001fe20000000000 */
[----:B------:R-:W-:Y:S01]  /*0040*/  UMOV UR4, 0x400 ;  /* 0x0000040000047882 */ /* 0x000fe20000000000 */
[----:B------:R-:W-:Y:S01]  /*0050*/  ULDC.64 UR16, c[0x0][0x208] ;  /* 0x0000820000107ab9 */ /* 0x000fe20000000a00 */
[----:B------:R-:W0:Y:S01]  /*0060*/  S2R R156, SR_TID.X ;  /* 0x00000000009c7919 */ /* 0x000e220000002100 */
[----:B------:R-:W-:-:S02]  /*0070*/  ULDC UR14, c[0x0][0x230] ;  /* 0x00008c00000e7ab9 */ /* 0x000fc40000000800 */
[----:B------:R-:W3:Y:S01]  /*0080*/  S2UR UR12, SR_CgaCtaId ;  /* 0x00000000000c79c3 */ /* 0x000ee20000008800 */
[----:B-1----:R-:W-:-:S05]  /*0090*/  VIADD R0, R49, 0x7f ;  /* 0x0000007f31007836 */ /* 0x002fca0000000000 */
[----:B------:R-:W-:Y:S01]  /*00a0*/  SHF.R.S32.HI R3, RZ, 0x1f, R0 ;  /* 0x0000001fff037819 */ /* 0x000fe20000011400 */
[----:B---3--:R-:W-:-:S03]  /*00b0*/  ULEA UR12, UR12, UR4, 0x18 ;  /* 0x000000040c0c7291 */ /* 0x008fc6000f8ec03f */
[----:B------:R-:W-:Y:S02]  /*00c0*/  LEA.HI R3, R3, R0, RZ, 0x7 ;  /* 0x0000000003037211 */ /* 0x000fe400078f38ff */
[----:B--2---:R-:W-:Y:S02]  /*00d0*/  IABS R8, R5 ;  /* 0x0000000500087213 */ /* 0x004fe40000000000 */
[----:B------:R-:W-:Y:S02]  /*00e0*/  SHF.R.S32.HI R4, RZ, 0x7, R3 ;  /* 0x00000007ff047819 */ /* 0x000fe40000011403 */
[----:B0-----:R-:W-:Y:S02]  /*00f0*/  LEA.HI R137, R156, 0xe, RZ, 0x1a ;  /* 0x0000000e9c897811 */ /* 0x001fe400078fd0ff */
[-C--:B------:R-:W-:Y:S02]  /*0100*/  IABS R7, R4.reuse ;  /* 0x0000000400077213 */ /* 0x080fe40000000000 */
[----:B------:R-:W-:-:S02]  /*0110*/  IABS R10, R4 ;  /* 0x00000004000a7213 */ /* 0x000fc40000000000 */
[----:B------:R-:W0:Y:S01]  /*0120*/  I2F.RP R0, R7 ;  /* 0x0000000700007306 */ /* 0x000e220000209400 */
[----:B------:R-:W-:-:S07]  /*0130*/  LEA.HI R136, R156, 0x1e, RZ, 0x1a ;  /* 0x0000001e9c887811 */ /* 0x000fce00078fd0ff */
[----:B0-----:R-:W0:Y:S02]  /*0140*/  MUFU.RCP R0, R0 ;  /* 0x0000000000007308 */ /* 0x001e240000001000 */
[----:B0-----:R-:W-:Y:S02]  /*0150*/  VIADD R2, R0, 0xffffffe ;  /* 0x0ffffffe00027836 */ /* 0x001fe40000000000 */
[----:B------:R-:W-:-:S04]  /*0160*/  IMAD.MOV R0, RZ, RZ, -R10 ;  /* 0x000000ffff007224 */ /* 0x000fc800078e0a0a */
[----:B------:R0:W1:Y:S02]  /*0170*/  F2I.FTZ.U32.TRUNC.NTZ R3, R2 ;  /* 0x0000000200037305 */ /* 0x000064000021f000 */
[----:B0-----:R-:W-:Y:S02]  /*0180*/  IMAD.MOV.U32 R2, RZ, RZ, RZ ;  /* 0x000000ffff027224 */ /* 0x001fe400078e00ff */
[----:B-1----:R-:W-:-:S04]  /*0190*/  IMAD.MOV R6, RZ, RZ, -R3 ;  /* 0x000000ffff067224 */ /* 0x002fc800078e0a03 */
[----:B------:R-:W-:Y:S02]  /*01a0*/  IMAD R9, R6, R7, RZ ;  /* 0x0000000706097224 */ /* 0x000fe400078e02ff */
[----:B------:R-:W-:Y:S02]  /*01b0*/  IMAD.MOV.U32 R6, RZ, RZ, R8 ;  /* 0x000000ffff067224 */ /* 0x000fe400078e0008 */
[----:B------:R-:W-:-:S06]  /*01c0*/  IMAD.HI.U32 R3, R3, R9, R2 ;  /* 0x0000000903037227 */ /* 0x000fcc00078e0002 */
[----:B------:R-:W-:-:S04]  /*01d0*/  IMAD.HI.U32 R3, R3, R6, RZ ;  /* 0x0000000603037227 */ /* 0x000fc800078e00ff */
[----:B------:R-:W-:-:S05]  /*01e0*/  IMAD R0, R3, R0, R6 ;  /* 0x0000000003007224 */ /* 0x000fca00078e0206 */
[----:B------:R-:W-:-:S13]  /*01f0*/  ISETP.GT.U32.AND P1, PT, R7, R0, PT ;  /* 0x000000000700720c */ /* 0x000fda0003f24070 */
[----:B------:R-:W-:Y:S02]  /*0200*/  @!P1 IMAD.IADD R0, R0, 0x1, -R7 ;  /* 0x0000000100009824 */ /* 0x000fe400078e0a07 */
[----:B------:R-:W-:Y:S01]  /*0210*/  @!P1 VIADD R3, R3, 0x1 ;  /* 0x0000000103039836 */ /* 0x000fe20000000000 */
[----:B------:R-:W-:Y:S02]  /*0220*/  ISETP.NE.AND P1, PT, R4, RZ, PT ;  /* 0x000000ff0400720c */ /* 0x000fe40003f25270 */
[----:B------:R-:W-:Y:S02]  /*0230*/  ISETP.GE.U32.AND P0, PT, R0, R7, PT ;  /* 0x000000070000720c */ /* 0x000fe40003f06070 */
[----:B------:R-:W-:-:S04]  /*0240*/  LOP3.LUT R0, R5, R4, RZ, 0x3c, !PT ;  /* 0x0000000405007212 */ /* 0x000fc800078e3cff */
[----:B------:R-:W-:Y:S01]  /*0250*/  ISETP.GE.AND P2, PT, R0, RZ, PT ;  /* 0x000000ff0000720c */ /* 0x000fe20003f46270 */
[----:B------:R-:W-:-:S06]  /*0260*/  VIADD R0, R48, 0x3f ;  /* 0x0000003f30007836 */ /* 0x000fcc0000000000 */
[----:B------:R-:W-:-:S04]  /*0270*/  @P0 VIADD R3, R3, 0x1 ;  /* 0x0000000103030836 */ /* 0x000fc80000000000 */
[----:B------:R-:W-:Y:S01]  /*0280*/  IMAD.MOV.U32 R8, RZ, RZ, R3 ;  /* 0x000000ffff087224 */ /* 0x000fe200078e0003 */
[----:B------:R-:W-:-:S03]  /*0290*/  SHF.R.S32.HI R3, RZ, 0x1f, R0 ;  /* 0x0000001fff037819 */ /* 0x000fc60000011400 */
[----:B------:R-:W-:Y:S01]  /*02a0*/  @!P2 IMAD.MOV R8, RZ, RZ, -R8 ;  /* 0x000000ffff08a224 */ /* 0x000fe200078e0a08 */
[----:B------:R-:W-:Y:S02]  /*02b0*/  LEA.HI R3, R3, R0, RZ, 0x6 ;  /* 0x0000000003037211 */ /* 0x000fe400078f30ff */
[----:B------:R-:W-:-:S04]  /*02c0*/  @!P1 LOP3.LUT R8, RZ, R4, RZ, 0x33, !PT ;  /* 0x00000004ff089212 */ /* 0x000fc800078e33ff */
[----:B------:R-:W-:Y:S01]  /*02d0*/  LEA.HI.SX32 R3, R3, -R8, 0x1a ;  /* 0x8000000803037211 */ /* 0x000fe200078fd2ff */
[----:B------:R-:W-:-:S03]  /*02e0*/  IMAD.MOV R6, RZ, RZ, -R8 ;  /* 0x000000ffff067224 */ /* 0x000fc600078e0a08 */
[----:B------:R-:W-:Y:S01]  /*02f0*/  VIMNMX R9, R3, 0x1, PT ;  /* 0x0000000103097848 */ /* 0x000fe20003fe0100 */
[----:B------:R-:W-:-:S03]  /*0300*/  IMAD R10, R4, R6, R5 ;  /* 0x00000006040a7224 */ /* 0x000fc600078e0205 */
[----:B------:R-:W-:Y:S02]  /*0310*/  IABS R7, R9 ;  /* 0x0000000900077213 */ /* 0x000fe40000000000 */
[----:B------:R-:W-:Y:S02]  /*0320*/  IABS R6, R10 ;  /* 0x0000000a00067213 */ /* 0x000fe40000000000 */
[----:B------:R-:W0:Y:S08]  /*0330*/  I2F.RP R0, R7 ;  /* 0x0000000700007306 */ /* 0x000e300000209400 */
[----:B0-----:R-:W0:Y:S02]  /*0340*/  MUFU.RCP R0, R0 ;  /* 0x0000000000007308 */ /* 0x001e240000001000 */
[----:B0-----:R-:W-:-:S06]  /*0350*/  VIADD R2, R0, 0xffffffe ;  /* 0x0ffffffe00027836 */ /* 0x001fcc0000000000 */
[----:B------:R0:W1:Y:S02]  /*0360*/  F2I.FTZ.U32.TRUNC.NTZ R3, R2 ;  /* 0x0000000200037305 */ /* 0x000064000021f000 */
[----:B0-----:R-:W-:Y:S02]  /*0370*/  IMAD.MOV.U32 R2, RZ, RZ, RZ ;  /* 0x000000ffff027224 */ /* 0x001fe400078e00ff */
[----:B-1----:R-:W-:-:S04]  /*0380*/  IMAD.MOV R11, RZ, RZ, -R3 ;  /* 0x000000ffff0b7224 */ /* 0x002fc800078e0a03 */
[----:B------:R-:W-:Y:S01]  /*0390*/  IMAD.MOV.U32 R4, RZ, RZ, R11 ;  /* 0x000000ffff047224 */ /* 0x000fe200078e000b */
[----:B------:R-:W-:-:S03]  /*03a0*/  IABS R11, R9 ;  /* 0x00000009000b7213 */ /* 0x000fc60000000000 */
[----:B------:R-:W-:Y:S02]  /*03b0*/  IMAD R5, R4, R7, RZ ;  /* 0x0000000704057224 */ /* 0x000fe400078e02ff */
[----:B------:R-:W-:Y:S02]  /*03c0*/  IMAD.MOV.U32 R4, RZ, RZ, R6 ;  /* 0x000000ffff047224 */ /* 0x000fe400078e0006 */
[----:B------:R-:W-:Y:S01]  /*03d0*/  IMAD.HI.U32 R3, R3, R5, R2 ;  /* 0x0000000503037227 */ /* 0x000fe200078e0002 */
[C---:B------:R-:W-:Y:S01]  /*03e0*/  LOP3.LUT R5, R156.reuse, 0x3f, RZ, 0xc0, !PT ;  /* 0x0000003f9c057812 */ /* 0x040fe200078ec0ff */
[----:B------:R-:W0:Y:S01]  /*03f0*/  LDC R6, c[0x0][0x230] ;  /* 0x00008c00ff067b82 */ /* 0x000e220000000800 */
[----:B------:R-:W-:Y:S01]  /*0400*/  LEA.HI R2, R156, 0x2e, RZ, 0x1a ;  /* 0x0000002e9c027811 */ /* 0x000fe200078fd0ff */
[----:B------:R-:W-:Y:S02]  /*0410*/  IMAD.MOV R0, RZ, RZ, -R11 ;  /* 0x000000ffff007224 */ /* 0x000fe400078e0a0b */
[----:B------:R-:W-:-:S04]  /*0420*/  IMAD.HI.U32 R3, R3, R4, RZ ;  /* 0x0000000403037227 */ /* 0x000fc800078e00ff */
[----:B------:R-:W-:Y:S01]  /*0430*/  IMAD R0, R3, R0, R4 ;  /* 0x0000000003007224 */ /* 0x000fe200078e0204 */
[----:B------:R-:W-:-:S04]  /*0440*/  LEA.HI R4, R156, 0x3e, RZ, 0x1a ;  /* 0x0000003e9c047811 */ /* 0x000fc800078fd0ff */
[----:B------:R-:W-:-:S13]  /*0450*/  ISETP.GT.U32.AND P1, PT, R7, R0, PT ;  /* 0x000000000700720c */ /* 0x000fda0003f24070 */
[----:B------:R-:W-:Y:S02]  /*0460*/  @!P1 IMAD.IADD R0, R0, 0x1, -R7 ;  /* 0x0000000100009824 */ /* 0x000fe400078e0a07 */
[----:B------:R-:W-:Y:S01]  /*0470*/  @!P1 VIADD R3, R3, 0x1 ;  /* 0x0000000103039836 */ /* 0x000fe20000000000 */
[----:B------:R-:W-:Y:S02]  /*0480*/  ISETP.NE.AND P1, PT, R9, RZ, PT ;  /* 0x000000ff0900720c */ /* 0x000fe40003f25270 */
[----:B------:R-:W-:Y:S02]  /*0490*/  ISETP.GE.U32.AND P0, PT, R0, R7, PT ;  /* 0x000000070000720c */ /* 0x000fe40003f06070 */
[----:B------:R-:W-:-:S04]  /*04a0*/  LOP3.LUT R0, R10, R9, RZ, 0x3c, !PT ;  /* 0x000000090a007212 */ /* 0x000fc800078e3cff */
[----:B------:R-:W-:-:S07]  /*04b0*/  ISETP.GE.AND P2, PT, R0, RZ, PT ;  /* 0x000000ff0000720c */ /* 0x000fce0003f46270 */
[----:B------:R-:W-:-:S06]  /*04c0*/  @P0 VIADD R3, R3, 0x1 ;  /* 0x0000000103030836 */ /* 0x000fcc0000000000 */
[----:B------:R-:W-:Y:S01]  /*04d0*/  @!P2 IMAD.MOV R3, RZ, RZ, -R3 ;  /* 0x000000ffff03a224 */ /* 0x000fe200078e0a03 */
[----:B------:R-:W-:-:S05]  /*04e0*/  @!P1 LOP3.LUT R3, RZ, R9, RZ, 0x33, !PT ;  /* 0x00000009ff039212 */ /* 0x000fca00078e33ff */
[----:B------:R-:W-:Y:S02]  /*04f0*/  IMAD.MOV R0, RZ, RZ, -R3 ;  /* 0x000000ffff007224 */ /* 0x000fe400078e0a03 */
[----:B------:R-:W-:Y:S02]  /*0500*/  IMAD.SHL.U32 R3, R3, 0x80, RZ ;  /* 0x0000008003037824 */ /* 0x000fe400078e00ff */
[----:B------:R-:W-:Y:S02]  /*0510*/  IMAD R0, R9, R0, R10 ;  /* 0x0000000009007224 */ /* 0x000fe400078e020a */
[C---:B------:R-:W-:Y:S01]  /*0520*/  IMAD.IADD R128, R3.reuse, 0x1, R2 ;  /* 0x0000000103807824 */ /* 0x040fe200078e0202 */
[----:B------:R-:W-:Y:S01]  /*0530*/  LEA.HI R2, R156, R3, RZ, 0x1a ;  /* 0x000000039c027211 */ /* 0x000fe200078fd0ff */
[----:B------:R-:W-:Y:S02]  /*0540*/  IMAD.IADD R0, R8, 0x1, R0 ;  /* 0x0000000108007824 */ /* 0x000fe400078e0200 */
[----:B------:R-:W-:-:S02]  /*0550*/  IMAD.IADD R159, R3, 0x1, R4 ;  /* 0x00000001039f7824 */ /* 0x000fc400078e0204 */
[----:B------:R-:W-:Y:S01]  /*0560*/  IMAD R16, R0, 0x40, R5 ;  /* 0x0000004000107824 */ /* 0x000fe200078e0205 */
[----:B------:R-:W-:Y:S01]  /*0570*/  SHF.R.U32.HI R0, RZ, 0x6, R156 ;  /* 0x00000006ff007819 */ /* 0x000fe2000001169c */
[C---:B------:R-:W-:Y:S02]  /*0580*/  IMAD.IADD R96, R3.reuse, 0x1, R137 ;  /* 0x0000000103607824 */ /* 0x040fe400078e0289 */
[C---:B------:R-:W-:Y:S01]  /*0590*/  IMAD.IADD R112, R3.reuse, 0x1, R136 ;  /* 0x0000000103707824 */ /* 0x040fe200078e0288 */
[----:B------:R-:W-:Y:S01]  /*05a0*/  SGXT.U32 R0, R0, 0x1 ;  /* 0x000000010000781a */ /* 0x000fe20000000000 */
[----:B------:R1:W-:Y:S01]  /*05b0*/  STL [R1+0xe8], R16 ;  /* 0x0000e81001007387 */ /* 0x0003e20000100800 */
[C---:B------:R-:W-:Y:S02]  /*05c0*/  VIADD R167, R2.reuse, 0x4e ;  /* 0x0000004e02a77836 */ /* 0x040fe40000000000 */
[C---:B------:R-:W-:Y:S01]  /*05d0*/  LOP3.LUT R18, R3.reuse, R0, RZ, 0xfc, !PT ;  /* 0x0000000003127212 */ /* 0x040fe200078efcff */
[----:B------:R1:W-:Y:S01]  /*05e0*/  STL [R1+0x8c], R128 ;  /* 0x00008c8001007387 */ /* 0x0003e20000100800 */
[C-C-:B------:R-:W-:Y:S01]  /*05f0*/  LOP3.LUT R20, R3.reuse, 0x2, R0.reuse, 0xfe, !PT ;  /* 0x0000000203147812 */ /* 0x140fe200078efe00 */
[C---:B------:R-:W-:Y:S01]  /*0600*/  VIADD R180, R2.reuse, 0x5e ;  /* 0x0000005e02b47836 */ /* 0x040fe20000000000 */
[C-C-:B------:R-:W-:Y:S01]  /*0610*/  LOP3.LUT R22, R3.reuse, 0x4, R0.reuse, 0xfe, !PT ;  /* 0x0000000403167812 */ /* 0x140fe200078efe00 */
[----:B------:R1:W-:Y:S01]  /*0620*/  STL [R1+0x6c], R159 ;  /* 0x00006c9f01007387 */ /* 0x0003e20000100800 */
[C-C-:B------:R-:W-:Y:S01]  /*0630*/  LOP3.LUT R88, R3.reuse, 0x6, R0.reuse, 0xfe, !PT ;  /* 0x0000000603587812 */ /* 0x140fe200078efe00 */
[C---:B------:R-:W-:Y:S01]  /*0640*/  VIADD R189, R2.reuse, 0x6e ;  /* 0x0000006e02bd7836 */ /* 0x040fe20000000000 */
[C-C-:B------:R-:W-:Y:S01]  /*0650*/  LOP3.LUT R90, R3.reuse, 0x8, R0.reuse, 0xfe, !PT ;  /* 0x00000008035a7812 */ /* 0x140fe200078efe00 */
[----:B------:R1:W-:Y:S01]  /*0660*/  STL [R1+0x54], R18 ;  /* 0x0000541201007387 */ /* 0x0003e20000100800 */
[C-C-:B------:R-:W-:Y:S01]  /*0670*/  LOP3.LUT R92, R3.reuse, 0xa, R0.reuse, 0xfe, !PT ;  /* 0x0000000a035c7812 */ /* 0x140fe200078efe00 */
[----:B------:R-:W-:Y:S01]  /*0680*/  VIADD R197, R2, 0x7e ;  /* 0x0000007e02c57836 */ /* 0x000fe20000000000 */
[C-C-:B------:R-:W-:Y:S01]  /*0690*/  LOP3.LUT R94, R3.reuse, 0xc, R0.reuse, 0xfe, !PT ;  /* 0x0000000c035e7812 */ /* 0x140fe200078efe00 */
[----:B------:R1:W-:Y:S01]  /*06a0*/  STL [R1+0xe4], R20 ;  /* 0x0000e41401007387 */ /* 0x0003e20000100800 */
[C-C-:B------:R-:W-:Y:S01]  /*06b0*/  LOP3.LUT R98, R3.reuse, 0x10, R0.reuse, 0xfe, !PT ;  /* 0x0000001003627812 */ /* 0x140fe200078efe00 */
[----:B0-----:R-:W-:Y:S01]  /*06c0*/  VIADD R5, R6, 0x3f ;  /* 0x0000003f06057836 */ /* 0x001fe20000000000 */
[C-C-:B------:R-:W-:Y:S01]  /*06d0*/  LOP3.LUT R100, R3.reuse, 0x12, R0.reuse, 0xfe, !PT ;  /* 0x0000001203647812 */ /* 0x140fe200078efe00 */
[----:B------:R1:W-:Y:S01]  /*06e0*/  STL [R1+0xe0], R22 ;  /* 0x0000e01601007387 */ /* 0x0003e20000100800 */
[----:B------:R-:W-:-:S02]  /*06f0*/  LOP3.LUT R102, R3, 0x14, R0, 0xfe, !PT ;  /* 0x0000001403667812 */ /* 0x000fc400078efe00 */
[C-C-:B------:R-:W-:Y:S01]  /*0700*/  LOP3.LUT R104, R3.reuse, 0x16, R0.reuse, 0xfe, !PT ;  /* 0x0000001603687812 */ /* 0x140fe200078efe00 */
[----:B------:R1:W-:Y:S01]  /*0710*/  STL [R1+0xdc], R88 ;  /* 0x0000dc5801007387 */ /* 0x0003e20000100800 */
[C-C-:B------:R-:W-:Y:S02]  /*0720*/  LOP3.LUT R106, R3.reuse, 0x18, R0.reuse, 0xfe, !PT ;  /* 0x00000018036a7812 */ /* 0x140fe400078efe00 */
[C-C-:B------:R-:W-:Y:S01]  /*0730*/  LOP3.LUT R108, R3.reuse, 0x1a, R0.reuse, 0xfe, !PT ;  /* 0x0000001a036c7812 */ /* 0x140fe200078efe00 */
[----:B------:R1:W-:Y:S01]  /*0740*/  STL [R1+0xd8], R90 ;  /* 0x0000d85a01007387 */ /* 0x0003e20000100800 */
[C-C-:B------:R-:W-:Y:S02]  /*0750*/  LOP3.LUT R110, R3.reuse, 0x1c, R0.reuse, 0xfe, !PT ;  /* 0x0000001c036e7812 */ /* 0x140fe400078efe00 */
        /* <DEDUP_REMOVED lines=21> */
[C---:B------:R-:W-:Y:S01]  /*08b0*/  LOP3.LUT R160, R18.reuse, 0x40, RZ, 0xfc, !PT ;  /* 0x0000004012a07812 */ /* 0x040fe200078efcff */
[----:B------:R1:W-:Y:S01]  /*08c0*/  STL [R1+0xb8], R106 ;  /* 0x0000b86a01007387 */ /* 0x0003e20000100800 */
[C---:B------:R-:W-:Y:S02]  /*08d0*/  LOP3.LUT R161, R18.reuse, 0x42, RZ, 0xfc, !PT ;  /* 0x0000004212a17812 */ /* 0x040fe400078efcff */
[C---:B------:R-:W-:Y:S01]  /*08e0*/  LOP3.LUT R162, R18.reuse, 0x44, RZ, 0xfc, !PT ;  /* 0x0000004412a27812 */ /* 0x040fe200078efcff */
[----:B------:R1:W-:Y:S01]  /*08f0*/  STL [R1+0xb4], R108 ;  /* 0x0000b46c01007387 */ /* 0x0003e20000100800 */
[C---:B------:R-:W-:Y:S02]  /*0900*/  LOP3.LUT R163, R18.reuse, 0x46, RZ, 0xfc, !PT ;  /* 0x0000004612a37812 */ /* 0x040fe400078efcff */
[C---:B------:R-:W-:Y:S01]  /*0910*/  LOP3.LUT R164, R18.reuse, 0x48, RZ, 0xfc, !PT ;  /* 0x0000004812a47812 */ /* 0x040fe200078efcff */
[----:B------:R1:W-:Y:S01]  /*0920*/  STL [R1+0xb0], R110 ;  /* 0x0000b06e01007387 */ /* 0x0003e20000100800 */
[----:B------:R-:W-:-:S02]  /*0930*/  LOP3.LUT R165, R18, 0x4a, RZ, 0xfc, !PT ;  /* 0x0000004a12a57812 */ /* 0x000fc400078efcff */
        /* <DEDUP_REMOVED lines=32> */
[----:B------:R-:W-:Y:S02]  /*0b40*/  LOP3.LUT R196, R18, 0x7c, RZ, 0xfc, !PT ;  /* 0x0000007c12c47812 */ /* 0x000fe400078efcff */
[----:B------:R-:W-:Y:S01]  /*0b50*/  ISETP.GT.AND P0, PT, R5, 0x3f, PT ;  /* 0x0000003f0500780c */ /* 0x000fe20003f04270 */
        /* <DEDUP_REMOVED lines=40> */
[----:B------:R-:W-:-:S03]  /*0de0*/  LOP3.LUT R76, R0, 0x3c, RZ, 0xfc, !PT ;  /* 0x0000003c004c7812 */ /* 0x000fc600078efcff */
[----:B------:R1:W-:Y:S04]  /*0df0*/  STL [R1+0x140], R166 ;  /* 0x000140a601007387 */ /* 0x0003e80000100800 */
        /* <DEDUP_REMOVED lines=20> */
[----:B------:R1:W-:Y:S01]  /*0f40*/  STL [R1+0xec], R196 ;  /* 0x0000ecc401007387 */ /* 0x0003e20000100800 */
[----:B------:R-:W-:Y:S05]  /*0f50*/  @P0 BRA `(.L_x_0) ;  /* 0x00000000008c0947 */ /* 0x000fea0003800000 */
[----:B------:R-:W-:Y:S01]  /*0f60*/  IMAD.SHL.U32 R0, R156, 0x8, RZ ;  /* 0x000000089c007824 */ /* 0x000fe200078e00ff */
[----:B------:R-:W-:Y:S02]  /*0f70*/  CS2R R24, SRZ ;  /* 0x0000000000187805 */ /* 0x000fe4000001ff00 */
[----:B------:R-:W-:Y:S02]  /*0f80*/  CS2R R26, SRZ ;  /* 0x00000000001a7805 */ /* 0x000fe4000001ff00 */
[----:B------:R-:W-:Y:S02]  /*0f90*/  CS2R R28, SRZ ;  /* 0x00000000001c7805 */ /* 0x000fe4000001ff00 */
[----:B------:R-:W-:Y:S01]  /*0fa0*/  CS2R R30, SRZ ;  /* 0x00000000001e7805 */ /* 0x000fe2000001ff00 */
[----:B------:R0:W-:Y:S01]  /*0fb0*/  STL [R1+0x158], R0 ;  /* 0x0001580001007387 */ /* 0x0001e20000100800 */
[----:B------:R-:W-:Y:S02]  /*0fc0*/  CS2R R32, SRZ ;  /* 0x0000000000207805 */ /* 0x000fe4000001ff00 */
[----:B------:R-:W-:-:S02]  /*0fd0*/  CS2R R34, SRZ ;  /* 0x0000000000227805 */ /* 0x000fc4000001ff00 */
[----:B------:R-:W-:Y:S02]  /*0fe0*/  CS2R R36, SRZ ;  /* 0x0000000000247805 */ /* 0x000fe4000001ff00 */
[----:B------:R-:W-:Y:S02]  /*0ff0*/  CS2R R38, SRZ ;  /* 0x0000000000267805 */ /* 0x000fe4000001ff00 */
[----:B------:R-:W-:Y:S02]  /*1000*/  CS2R R40, SRZ ;  /* 0x0000000000287805 */ /* 0x000fe4000001ff00 */
[----:B------:R-:W-:Y:S02]  /*1010*/  CS2R R42, SRZ ;  /* 0x00000000002a7805 */ /* 0x000fe4000001ff00 */
        /* <DEDUP_REMOVED lines=21> */
[----:B------:R-:W-:Y:S01]  /*1170*/  CS2R R86, SRZ ;  /* 0x0000000000567805 */ /* 0x000fe2000001ff00 */
[----:B0-----:R-:W-:Y:S06]  /*1180*/  BRA `(.L_x_1) ;  /* 0x0000007c007c7947 */ /* 0x001fec0003800000 */
.L_x_0:
[----:B------:R-:W-:Y:S01]  /*1190*/  IABS R2, R49 ;  /* 0x0000003100027213 */ /* 0x000fe20000000000 */
[----:B------:R-:W-:Y:S01]  /*11a0*/  ULDC UR4, c[0x0][0x240] ;  /* 0x0000900000047ab9 */ /* 0x000fe20000000800 */
[----:B------:R-:W-:Y:S01]  /*11b0*/  IABS R3, R48 ;  /* 0x0000003000037213 */ /* 0x000fe20000000000 */
[----:B------:R-:W-:Y:S01]  /*11c0*/  ULDC.64 UR8, c[0x0][0x218] ;  /* 0x0000860000087ab9 */ /* 0x000fe20000000a00 */
[----:B------:R-:W0:Y:S01]  /*11d0*/  I2F.RP R4, R2 ;  /* 0x0000000200047306 */ /* 0x000e220000209400 */
[----:B------:R-:W-:Y:S01]  /*11e0*/  IABS R12, R197 ;  /* 0x000000c5000c7213 */ /* 0x000fe20000000000 */
[----:B------:R-:W-:Y:S01]  /*11f0*/  ULDC UR5, c[0x0][0x234] ;  /* 0x00008d0000057ab9 */ /* 0x000fe20000000800 */
[----:B------:R-:W-:Y:S01]  /*1200*/  IABS R13, R196 ;  /* 0x000000c4000d7213 */ /* 0x000fe20000000000 */
[----:B------:R-:W-:Y:S01]  /*1210*/  ULDC UR15, c[0x0][0x238] ;  /* 0x00008e00000f7ab9 */ /* 0x000fe20000000800 */
[----:B------:R-:W-:Y:S01]  /*1220*/  IABS R15, R195 ;  /* 0x000000c3000f7213 */ /* 0x000fe20000000000 */
[----:B------:R-:W-:Y:S01]  /*1230*/  ULDC.64 UR6, c[0x0][0x210] ;  /* 0x0000840000067ab9 */ /* 0x000fe20000000a00 */
[----:B------:R-:W-:Y:S01]  /*1240*/  IABS R19, R192 ;  /* 0x000000c000137213 */ /* 0x000fe20000000000 */
[----:B------:R-:W2:Y:S01]  /*1250*/  I2F.RP R10, R3 ;  /* 0x00000003000a7306 */ /* 0x000ea20000209400 */
[----:B------:R-:W-:Y:S01]  /*1260*/  IABS R21, R191 ;  /* 0x000000bf00157213 */ /* 0x000fe20000000000 */
[----:B------:R-:W-:Y:S01]  /*1270*/  IMAD R130, R130, UR15, RZ ;  /* 0x0000000f82827c24 */ /* 0x000fe2000f8e02ff */
[----:B------:R-:W-:Y:S01]  /*1280*/  IABS R23, R190 ;  /* 0x000000be00177213 */ /* 0x000fe20000000000 */
[----:B------:R-:W-:Y:S01]  /*1290*/  IMAD R130, R133, UR15, RZ ;  /* 0x0000000f85827c24 */ /* 0x000fe2000f8e02ff */
[----:B------:R-:W-:Y:S01]  /*12a0*/  IABS R25, R189 ;  /* 0x000000bd00197213 */ /* 0x000fe20000000000 */
[----:B------:R-:W-:Y:S01]  /*12b0*/  IMAD R130, R135, UR15, RZ ;  /* 0x0000000f87827c24 */ /* 0x000fe2000f8e02ff */
[----:B------:R-:W-:Y:S01]  /*12c0*/  IABS R27, R188 ;  /* 0x000000bc001b7213 */ /* 0x000fe20000000000 */
[----:B0-----:R-:W0:Y:S01]  /*12d0*/  MUFU.RCP R4, R4 ;  /* 0x0000000400047308 */ /* 0x001e220000001000 */
[----:B------:R-:W-:Y:S01]  /*12e0*/  IABS R29, R187 ;  /* 0x000000bb001d7213 */ /* 0x000fe20000000000 */
[----:B------:R-:W-:Y:S01]  /*12f0*/  IMAD R130, R0, UR15, RZ ;  /* 0x0000000f00827c24 */ /* 0x000fe2000f8e02ff */
[----:B------:R-:W-:Y:S01]  /*1300*/  IABS R31, R186 ;  /* 0x000000ba001f7213 */ /* 0x000fe20000000000 */
[----:B------:R-:W-:Y:S01]  /*1310*/  IMAD R130, R150, UR15, RZ ;  /* 0x0000000f96827c24 */ /* 0x000fe2000f8e02ff */
[----:B------:R-:W-:Y:S01]  /*1320*/  IABS R33, R185 ;  /* 0x000000b900217213 */ /* 0x000fe20000000000 */
[----:B------:R-:W-:Y:S01]  /*1330*/  ULDC UR13, c[0x0][0x23c] ;  /* 0x00008f00000d7ab9 */ /* 0x000fe20000000800 */
[----:B------:R-:W-:Y:S01]  /*1340*/  IABS R35, R184 ;  /* 0x000000b800237213 */ /* 0x000fe20000000000 */
[----:B--2---:R-:W2:Y:S01]  /*1350*/  MUFU.RCP R10, R10 ;  /* 0x0000000a000a7308 */ /* 0x004ea20000001000 */
[----:B------:R-:W-:Y:S01]  /*1360*/  IABS R37, R183 ;  /* 0x000000b700257213 */ /* 0x000fe20000000000 */
[----:B------:R-:W-:Y:S01]  /*1370*/  IMAD R130, R144, UR15, RZ ;  /* 0x0000000f90827c24 */ /* 0x000fe2000f8e02ff */
[----:B------:R-:W-:Y:S01]  /*1380*/  IABS R39, R182 ;  /* 0x000000b600277213 */ /* 0x000fe20000000000 */
[----:B------:R-:W-:Y:S01]  /*1390*/  IMAD R130, R138, UR15, RZ ;  /* 0x0000000f8a827c24 */ /* 0x000fe2000f8e02ff */
[----:B------:R-:W-:Y:S01]  /*13a0*/  IABS R41, R180 ;  /* 0x000000b400297213 */ /* 0x000fe20000000000 */
[----:B------:R-:W-:Y:S01]  /*13b0*/  ULDC UR18, c[0x0][0x238] ;  /* 0x00008e0000127ab9 */ /* 0x000fe20000000800 */
[----:B------:R-:W-:Y:S01]  /*13c0*/  IABS R43, R178 ;  /* 0x000000b2002b7213 */ /* 0x000fe20000000000 */
[----:B------:R-:W-:Y:S01]  /*13d0*/  USHF.L.U32 UR13, UR13, 0x6, URZ ;  /* 0x000000060d0d7899 */ /* 0x000fe2000800063f */
[----:B0-----:R-:W-:Y:S01]  /*13e0*/  VIADD R6, R4, 0xffffffe ;  /* 0x0ffffffe04067836 */ /* 0x001fe20000000000 */
[----:B------:R-:W-:-:S02]  /*13f0*/  IABS R45, R176 ;  /* 0x000000b0002d7213 */ /* 0x000fc40000000000 */
[----:B------:R-:W-:Y:S01]  /*1400*/  IABS R47, R174 ;  /* 0x000000ae002f7213 */ /* 0x000fe20000000000 */
[----:B------:R0:W3:Y:S01]  /*1410*/  F2I.FTZ.U32.TRUNC.NTZ R7, R6 ;  /* 0x0000000600077305 */ /* 0x0000e2000021f000 */
[----:B------:R-:W-:Y:S02]  /*1420*/  IABS R51, R172 ;  /* 0x000000ac00337213 */ /* 0x000fe40000000000 */
[----:B------:R-:W-:Y:S01]  /*1430*/  IABS R53, R170 ;  /* 0x000000aa00357213 */ /* 0x000fe20000000000 */
[----:B--2---:R-:W-:Y:S01]  /*1440*/  VIADD R8, R10, 0xffffffe ;  /* 0x0ffffffe0a087836 */ /* 0x004fe20000000000 */
[----:B------:R-:W-:Y:S02]  /*1450*/  IABS R55, R169 ;  /* 0x000000a900377213 */ /* 0x000fe40000000000 */
[----:B------:R-:W-:Y:S01]  /*1460*/  IABS R57, R168 ;  /* 0x000000a800397213 */ /* 0x000fe20000000000 */
[----:B------:R-:W2:Y:S01]  /*1470*/  F2I.FTZ.U32.TRUNC.NTZ R9, R8 ;  /* 0x0000000800097305 */ /* 0x000ea2000021f000 */
[----:B0-----:R-:W-:Y:S01]  /*1480*/  IMAD.MOV.U32 R6, RZ, RZ, RZ ;  /* 0x000000ffff067224 */ /* 0x001fe200078e00ff */
[----:B------:R-:W-:-:S02]  /*1490*/  IABS R59, R167 ;  /* 0x000000a7003b7213 */ /* 0x000fc40000000000 */
[----:B------:R-:W-:Y:S02]  /*14a0*/  IABS R61, R166 ;  /* 0x000000a6003d7213 */ /* 0x000fe40000000000 */
[----:B------:R-:W-:Y:S01]  /*14b0*/  IABS R63, R165 ;  /* 0x000000a5003f7213 */ /* 0x000fe20000000000 */
[--C-:B---3--:R-:W-:Y:S01]  /*14c0*/  IMAD.MOV R11, RZ, RZ, -R7.reuse ;  /* 0x000000ffff0b7224 */ /* 0x108fe200078e0a07 */
[----:B------:R-:W-:Y:S02]  /*14d0*/  IABS R65, R164 ;  /* 0x000000a400417213 */ /* 0x000fe40000000000 */
[----:B------:R-:W-:Y:S01]  /*14e0*/  IABS R67, R163 ;  /* 0x000000a300437213 */ /* 0x000fe20000000000 */
[----:B------:R-:W-:Y:S01]  /*14f0*/  IMAD R11, R11, R2, RZ ;  /* 0x000000020b0b7224 */ /* 0x000fe200078e02ff */
[----:B------:R-:W-:Y:S02]  /*1500*/  IABS R69, R162 ;  /* 0x000000a200457213 */ /* 0x000fe40000000000 */
[----:B------:R-:W-:Y:S01]  /*1510*/  IABS R71, R161 ;  /* 0x000000a100477213 */ /* 0x000fe20000000000 */
[----:B------:R-:W-:Y:S01]  /*1520*/  IMAD.HI.U32 R4, R7, R11, R6 ;  /* 0x0000000b07047227 */ /* 0x000fe200078e0006 */
[----:B------:R-:W-:-:S02]  /*1530*/  IABS R73, R160 ;  /* 0x000000a000497213 */ /* 0x000fc40000000000 */
[----:B------:R-:W-:Y:S01]  /*1540*/  IABS R75, R159 ;  /* 0x0000009f004b7213 */ /* 0x000fe20000000000 */
[----:B------:R-:W-:Y:S01]  /*1550*/  IMAD.MOV.U32 R11, RZ, RZ, R12 ;  /* 0x000000ffff0b7224 */ /* 0x000fe200078e000c */
[----:B------:R-:W-:Y:S01]  /*1560*/  IABS R89, R158 ;  /* 0x0000009e00597213 */ /* 0x000fe20000000000 */
[----:B--2---:R-:W-:Y:S01]  /*1570*/  IMAD.MOV R8, RZ, RZ, -R9 ;  /* 0x000000ffff087224 */ /* 0x004fe200078e0a09 */
[----:B------:R-:W-:Y:S01]  /*1580*/  IABS R91, R157 ;  /* 0x0000009d005b7213 */ /* 0x000fe20000000000 */
[----:B------:R-:W-:Y:S01]  /*1590*/  IMAD.HI.U32 R6, R4, R11, RZ ;  /* 0x0000000b04067227 */ /* 0x000fe200078e00ff */
[----:B------:R-:W-:Y:S02]  /*15a0*/  IABS R93, R155 ;  /* 0x0000009b005d7213 */ /* 0x000fe40000000000 */
[----:B------:R-:W-:Y:S01]  /*15b0*/  IABS R95, R153 ;  /* 0x00000099005f7213 */ /* 0x000fe20000000000 */
[----:B------:R-:W-:Y:S01]  /*15c0*/  IMAD R17, R8, R3, RZ ;  /* 0x0000000308117224 */ /* 0x000fe200078e02ff */
[----:B------:R-:W-:Y:S01]  /*15d0*/  IABS R97, R151 ;  /* 0x0000009700617213 */ /* 0x000fe20000000000 */
[----:B------:R-:W-:Y:S01]  /*15e0*/  IMAD.MOV.U32 R8, RZ, RZ, RZ ;  /* 0x000000ffff087224 */ /* 0x000fe200078e00ff */
[----:B------:R-:W-:Y:S01]  /*15f0*/  IABS R99, R149 ;  /* 0x0000009500637213 */ /* 0x000fe20000000000 */
[----:B------:R-:W-:Y:S01]  /*1600*/  IMAD.HI.U32 R7, R4, R13, RZ ;  /* 0x0000000d04077227 */ /* 0x000fe200078e00ff */
[----:B------:R-:W-:-:S02]  /*1610*/  IABS R101, R147 ;  /* 0x0000009300657213 */ /* 0x000fc40000000000 */
[----:B------:R-:W-:Y:S01]  /*1620*/  IABS R103, R128 ;  /* 0x0000008000677213 */ /* 0x000fe20000000000 */
[----:B------:R-:W-:Y:S01]  /*1630*/  IMAD.MOV R10, RZ, RZ, -R6 ;  /* 0x000000ffff0a7224 */ /* 0x000fe200078e0a06 */
[----:B------:R-:W-:Y:S01]  /*1640*/  IABS R105, R126 ;  /* 0x0000007e00697213 */ /* 0x000fe20000000000 */
[----:B------:R-:W-:Y:S01]  /*1650*/  IMAD.HI.U32 R6, R9, R17, R8 ;  /* 0x0000001109067227 */ /* 0x000fe200078e0008 */
[----:B------:R-:W-:Y:S02]  /*1660*/  IABS R17, R193 ;  /* 0x000000c100117213 */ /* 0x000fe40000000000 */
[----:B------:R-:W-:Y:S01]  /*1670*/  IABS R107, R124 ;  /* 0x0000007c006b7213 */ /* 0x000fe20000000000 */
[----:B------:R-:W-:Y:S01]  /*1680*/  IMAD.MOV R9, RZ, RZ, -R7 ;  /* 0x000000ffff097224 */ /* 0x000fe200078e0a07 */
[----:B------:R-:W-:Y:S01]  /*1690*/  IABS R109, R122 ;  /* 0x0000007a006d7213 */ /* 0x000fe20000000000 */
[----:B------:R-:W-:Y:S01]  /*16a0*/  IMAD R7, R2, R10, R11 ;  /* 0x0000000a02077224 */ /* 0x000fe200078e020b */
[----:B------:R-:W-:Y:S01]  /*16b0*/  IABS R10, R194 ;  /* 0x000000c2000a7213 */ /* 0x000fe20000000000 */
[----:B------:R-:W-:Y:S01]  /*16c0*/  IMAD.HI.U32 R8, R4, R15, RZ ;  /* 0x0000000f04087227 */ /* 0x000fe200078e00ff */
[----:B------:R-:W-:-:S02]  /*16d0*/  IABS R111, R120 ;  /* 0x00000078006f7213 */ /* 0x000fc40000000000 */
[----:B------:R-:W-:Y:S01]  /*16e0*/  IABS R113, R118 ;  /* 0x0000007600717213 */ /* 0x000fe20000000000 */
[----:B------:R-:W-:Y:S01]  /*16f0*/  IMAD.MOV R8, RZ, RZ, -R8 ;  /* 0x000000ffff087224 */ /* 0x000fe200078e0a08 */
[----:B------:R-:W-:Y:S01]  /*1700*/  IABS R115, R116 ;  /* 0x0000007400737213 */ /* 0x000fe20000000000 */
[----:B------:R-:W-:Y:S01]  /*1710*/  IMAD R9, R2, R9, R13 ;  /* 0x0000000902097224 */ /* 0x000fe200078e020d */
[----:B------:R-:W-:Y:S01]  /*1720*/  IABS R117, R114 ;  /* 0x0000007200757213 */ /* 0x000fe20000000000 */
[----:B------:R-:W-:Y:S01]  /*1730*/  IMAD.MOV.U32 R13, RZ, RZ, R10 ;  /* 0x000000ffff0d7224 */ /* 0x000fe200078e000a */
[----:B------:R-:W-:Y:S01]  /*1740*/  IABS R119, R112 ;  /* 0x0000007000777213 */ /* 0x000fe20000000000 */
[----:B------:R-:W-:Y:S01]  /*1750*/  IMAD.HI.U32 R10, R4, R17, RZ ;  /* 0x00000011040a7227 */ /* 0x000fe200078e00ff */
[----:B------:R-:W-:Y:S02]  /*1760*/  IABS R121, R110 ;  /* 0x0000006e00797213 */ /* 0x000fe40000000000 */
        /* <DEDUP_REMOVED lines=8> */
[C---:B------:R-:W-:Y:S01]  /*17f0*/  IMAD.HI.U32 R12, R4.reuse, R19, RZ ;  /* 0x00000013040c7227 */ /* 0x040fe200078e00ff */
[----:B------:R-:W-:Y:S02]  /*1800*/  IABS R141, R98 ;  /* 0x00000062008d7213 */ /* 0x000fe40000000000 */
[----:B------:R-:W-:Y:S01]  /*1810*/  IABS R143, R96 ;  /* 0x00000060008f7213 */ /* 0x000fe20000000000 */
[----:B------:R-:W-:Y:S01]  /*1820*/  IMAD.MOV R14, RZ, RZ, -R8 ;  /* 0x000000ffff0e7224 */ /* 0x000fe200078e0a08 */
[----:B------:R-:W-:Y:S01]  /*1830*/  IABS R145, R94 ;  /* 0x0000005e00917213 */ /* 0x000fe20000000000 */
[----:B------:R-:W-:Y:S01]  /*1840*/  IMAD.HI.U32 R8, R4, R21, RZ ;  /* 0x0000001504087227 */ /* 0x000fe200078e00ff */
[----:B------:R-:W-:-:S02]  /*1850*/  IABS R181, R18 ;  /* 0x0000001200b57213 */ /* 0x000fc40000000000 */
[C---:B------:R-:W-:Y:S01]  /*1860*/  ISETP.GT.U32.AND P1, PT, R2.reuse, R7, PT ;  /* 0x000000070200720c */ /* 0x040fe20003f24070 */
[C---:B------:R-:W-:Y:S01]  /*1870*/  IMAD R15, R2.reuse, R10, R17 ;  /* 0x0000000a020f7224 */ /* 0x040fe200078e0211 */
[----:B------:R-:W-:Y:S01]  /*1880*/  ISETP.GT.U32.AND P0, PT, R2, R9, PT ;  /* 0x000000090200720c */ /* 0x000fe20003f04070 */
[----:B------:R-:W-:Y:S01]  /*1890*/  IMAD.HI.U32 R10, R4, R23, RZ ;  /* 0x00000017040a7227 */ /* 0x000fe200078e00ff */
[C---:B------:R-:W-:Y:S02]  /*18a0*/  ISETP.GT.U32.AND P4, PT, R2.reuse, R11, PT ;  /* 0x0000000b0200720c */ /* 0x040fe40003f84070 */
[C---:B------:R-:W-:Y:S01]  /*18b0*/  ISETP.GT.U32.AND P5, PT, R2.reuse, R15, PT ;  /* 0x0000000f0200720c */ /* 0x040fe20003fa4070 */
[----:B------:R-:W-:Y:S01]  /*18c0*/  IMAD.MOV R12, RZ, RZ, -R12 ;  /* 0x000000ffff0c7224 */ /* 0x000fe200078e0a0c */
[----:B------:R-:W-:Y:S01]  /*18d0*/  IABS R171, R92 ;  /* 0x0000005c00ab7213 */ /* 0x000fe20000000000 */
[----:B------:R-:W-:Y:S01]  /*18e0*/  IMAD.MOV R8, RZ, RZ, -R8 ;  /* 0x000000ffff087224 */ /* 0x000fe200078e0a08 */
[----:B------:R-:W-:Y:S01]  /*18f0*/  IABS R173, R90 ;  /* 0x0000005a00ad7213 */ /* 0x000fe20000000000 */
[----:B------:R-:W-:Y:S01]  /*1900*/  IMAD.MOV R10, RZ, RZ, -R10 ;  /* 0x000000ffff0a7224 */ /* 0x000fe200078e0a0a */
[----:B------:R-:W-:Y:S01]  /*1910*/  IABS R175, R88 ;  /* 0x0000005800af7213 */ /* 0x000fe20000000000 */
[C---:B------:R-:W-:Y:S01]  /*1920*/  IMAD R17, R2.reuse, R12, R19 ;  /* 0x0000000c02117224 */ /* 0x040fe200078e0213 */
[----:B------:R-:W-:Y:S01]  /*1930*/  IABS R177, R22 ;  /* 0x0000001600b17213 */ /* 0x000fe20000000000 */
[C---:B------:R-:W-:Y:S01]  /*1940*/  IMAD R19, R2.reuse, R8, R21 ;  /* 0x0000000802137224 */ /* 0x040fe200078e0215 */
[----:B------:R-:W-:Y:S01]  /*1950*/  IABS R179, R20 ;  /* 0x0000001400b37213 */ /* 0x000fe20000000000 */
[C---:B------:R-:W-:Y:S01]  /*1960*/  IMAD R21, R2.reuse, R10, R23 ;  /* 0x0000000a02157224 */ /* 0x040fe200078e0217 */
[----:B------:R-:W-:Y:S01]  /*1970*/  ISETP.GT.U32.AND P6, PT, R2, R17, PT ;  /* 0x000000110200720c */ /* 0x000fe20003fc4070 */
[----:B------:R-:W-:-:S04]  /*1980*/  IMAD.HI.U32 R8, R4, R25, RZ ;  /* 0x0000001904087227 */ /* 0x000fc800078e00ff */
[----:B------:R-:W-:-:S04]  /*1990*/  IMAD.HI.U32 R10, R4, R27, RZ ;  /* 0x0000001b040a7227 */ /* 0x000fc800078e00ff */
[----:B------:R-:W-:Y:S02]  /*19a0*/  IMAD.MOV R23, RZ, RZ, -R8 ;  /* 0x000000ffff177224 */ /* 0x000fe400078e0a08 */
[----:B------:R-:W-:Y:S02]  /*19b0*/  IMAD.MOV R10, RZ, RZ, -R10 ;  /* 0x000000ffff0a7224 */ /* 0x000fe400078e0a0a */
[----:B------:R-:W-:-:S04]  /*19c0*/  IMAD.HI.U32 R12, R4, R29, RZ ;  /* 0x0000001d040c7227 */ /* 0x000fc800078e00ff */
[----:B------:R-:W-:Y:S02]  /*19d0*/  IMAD R23, R2, R23, R25 ;  /* 0x0000001702177224 */ /* 0x000fe400078e0219 */
[----:B------:R-:W-:-:S04]  /*19e0*/  IMAD.HI.U32 R8, R4, R31, RZ ;  /* 0x0000001f04087227 */ /* 0x000fc800078e00ff */
[----:B------:R-:W-:Y:S02]  /*19f0*/  IMAD R25, R2, R10, R27 ;  /* 0x0000000a02197224 */ /* 0x000fe400078e021b */
[----:B------:R-:W-:-:S04]  /*1a00*/  IMAD.HI.U32 R10, R4, R33, RZ ;  /* 0x00000021040a7227 */ /* 0x000fc800078e00ff */
[----:B------:R-:W-:Y:S02]  /*1a10*/  IMAD.MOV R12, RZ, RZ, -R12 ;  /* 0x000000ffff0c7224 */ /* 0x000fe400078e0a0c */
[----:B------:R-:W-:Y:S02]  /*1a20*/  IMAD.MOV R8, RZ, RZ, -R8 ;  /* 0x000000ffff087224 */ /* 0x000fe400078e0a08 */
[----:B------:R-:W-:Y:S02]  /*1a30*/  IMAD.MOV R10, RZ, RZ, -R10 ;  /* 0x000000ffff0a7224 */ /* 0x000fe400078e0a0a */
[C---:B------:R-:W-:Y:S02]  /*1a40*/  IMAD R27, R2.reuse, R12, R29 ;  /* 0x0000000c021b7224 */ /* 0x040fe400078e021d */
[C---:B------:R-:W-:Y:S02]  /*1a50*/  IMAD R29, R2.reuse, R8, R31 ;  /* 0x00000008021d7224 */ /* 0x040fe400078e021f */
[----:B------:R-:W-:-:S02]  /*1a60*/  IMAD R31, R2, R10, R33 ;  /* 0x0000000a021f7224 */ /* 0x000fc400078e0221 */
        /* <DEDUP_REMOVED lines=136> */
[C---:B------:R-:W-:Y:S02]  /*22f0*/  IMAD R13, R2.reuse, R14, R13 ;  /* 0x0000000e020d7224 */ /* 0x040fe400078e020d */
[----:B------:R-:W-:Y:S02]  /*2300*/  IMAD.MOV R14, RZ, RZ, -R10 ;  /* 0x000000ffff0e7224 */ /* 0x000fe400078e0a0a */
[--C-:B------:R-:W-:Y:S01]  /*2310*/  @!P1 IMAD.IADD R7, R7, 0x1, -R2.reuse ;  /* 0x0000000107079824 */ /* 0x100fe200078e0a02 */
[C---:B------:R-:W-:Y:S01]  /*2320*/  ISETP.GT.U32.AND P3, PT, R2.reuse, R13, PT ;  /* 0x0000000d0200720c */ /* 0x040fe20003f64070 */
[C---:B------:R-:W-:Y:S01]  /*2330*/  IMAD R181, R2.reuse, R14, R181 ;  /* 0x0000000e02b57224 */ /* 0x040fe200078e02b5 */
[C---:B------:R-:W-:Y:S01]  /*2340*/  ISETP.GT.U32.AND P1, PT, R2.reuse, R21, PT ;  /* 0x000000150200720c */ /* 0x040fe20003f24070 */
[--C-:B------:R-:W-:Y:S01]  /*2350*/  @!P0 IMAD.IADD R9, R9, 0x1, -R2.reuse ;  /* 0x0000000109098824 */ /* 0x100fe200078e0a02 */
[C---:B------:R-:W-:Y:S01]  /*2360*/  ISETP.GT.U32.AND P0, PT, R2.reuse, R23, PT ;  /* 0x000000170200720c */ /* 0x040fe20003f04070 */
[--C-:B------:R-:W-:Y:S01]  /*2370*/  @!P5 IMAD.IADD R15, R15, 0x1, -R2.reuse ;  /* 0x000000010f0fd824 */ /* 0x100fe200078e0a02 */
[C---:B------:R-:W-:Y:S01]  /*2380*/  ISETP.GT.U32.AND P2, PT, R2.reuse, R181, PT ;  /* 0x000000b50200720c */ /* 0x040fe20003f44070 */
[--C-:B------:R-:W-:Y:S01]  /*2390*/  @!P4 IMAD.IADD R11, R11, 0x1, -R2.reuse ;  /* 0x000000010b0bc824 */ /* 0x100fe200078e0a02 */
[C---:B------:R-:W-:Y:S01]  /*23a0*/  ISETP.GT.U32.AND P5, PT, R2.reuse, R29, PT ;  /* 0x0000001d0200720c */ /* 0x040fe20003fa4070 */
[----:B------:R-:W-:Y:S01]  /*23b0*/  @!P6 IMAD.IADD R17, R17, 0x1, -R2 ;  /* 0x000000011111e824 */ /* 0x000fe200078e0a02 */
[----:B------:R-:W-:Y:S01]  /*23c0*/  ISETP.GT.U32.AND P4, PT, R2, R25, PT ;  /* 0x000000190200720c */ /* 0x000fe20003f84070 */
[----:B------:R-:W-:-:S04]  /*23d0*/  IMAD.HI.U32 R8, R4, R171, RZ ;  /* 0x000000ab04087227 */ /* 0x000fc800078e00ff */
[--C-:B------:R-:W-:Y:S01]  /*23e0*/  @!P3 IMAD.IADD R13, R13, 0x1, -R2.reuse ;  /* 0x000000010d0db824 */ /* 0x100fe200078e0a02 */
[C---:B------:R-:W-:Y:S01]  /*23f0*/  ISETP.GT.U32.AND P3, PT, R2.reuse, R27, PT ;  /* 0x0000001b0200720c */ /* 0x040fe20003f64070 */
        /* <DEDUP_REMOVED lines=10> */
[----:B------:R-:W-:Y:S01]  /*24a0*/  IMAD.HI.U32 R10, R4, R173, RZ ;  /* 0x000000ad040a7227 */ /* 0x000fe200078e00ff */
[----:B------:R-:W-:-:S03]  /*24b0*/  ISETP.GT.U32.AND P6, PT, R2, R181, PT ;  /* 0x000000b50200720c */ /* 0x000fc60003fc4070 */
        /* <DEDUP_REMOVED lines=35> */
[----:B------:R-:W-:Y:S01]  /*26f0*/  ISETP.GT.U32.AND P0, PT, R2, R53, PT ;  /* 0x000000350200720c */ /* 0x000fe20003f04070 */
[----:B------:R-:W-:-:S02]  /*2700*/  @!P5 IMAD.IADD R45, R45, 0x1, -R2 ;  /* 0x000000012d2dd824 */ /* 0x000fc400078e0a02 */
        /* <DEDUP_REMOVED lines=11> */
[C---:B------:R-:W-:Y:S01]  /*27c0*/  ISETP.GT.U32.AND P5, PT, R2.reuse, R33, PT ;  /* 0x000000210200720c */ /* 0x040fe20003fa4070 */
[----:B------:R-:W-:Y:S01]  /*27d0*/  IMAD.MOV R12, RZ, RZ, -R8 ;  /* 0x000000ffff0c7224 */ /* 0x000fe200078e0a08 */
        /* <DEDUP_REMOVED lines=124> */
[----:B------:R-:W-:-:S04]  /*2fa0*/  IMAD.HI.U32 R4, R4, R179, RZ ;  /* 0x000000b304047227 */ /* 0x000fc800078e00ff */
[--C-:B------:R-:W-:Y:S01]  /*2fb0*/  @!P0 IMAD.IADD R109, R109, 0x1, -R2.reuse ;  /* 0x000000016d6d8824 */ /* 0x100fe200078e0a02 */
[C---:B------:R-:W-:Y:S01]  /*2fc0*/  ISETP.GT.U32.AND P0, PT, R2.reuse, R123, PT ;  /* 0x0000007b0200720c */ /* 0x040fe20003f04070 */
[--C-:B------:R-:W-:Y:S01]  /*2fd0*/  @!P2 IMAD.IADD R111, R111, 0x1, -R2.reuse ;  /* 0x000000016f6fa824 */ /* 0x100fe200078e0a02 */
[C---:B------:R-:W-:Y:S01]  /*2fe0*/  ISETP.GT.U32.AND P2, PT, R2.reuse, R125, PT ;  /* 0x0000007d0200720c */ /* 0x040fe20003f44070 */
[----:B------:R-:W-:Y:S01]  /*2ff0*/  @!P5 IMAD.IADD R117, R117, 0x1, -R2 ;  /* 0x000000017575d824 */ /* 0x000fe200078e0a02 */
[C---:B------:R-:W-:Y:S01]  /*3000*/  ISETP.GT.U32.AND P5, PT, R2.reuse, R139, PT ;  /* 0x0000008b0200720c */ /* 0x040fe20003fa4070 */
[----:B------:R-:W-:Y:S02]  /*3010*/  IMAD.MOV R4, RZ, RZ, -R4 ;  /* 0x000000ffff047224 */ /* 0x000fe400078e0a04 */
[--C-:B------:R-:W-:Y:S01]  /*3020*/  @!P4 IMAD.IADD R115, R115, 0x1, -R2.reuse ;  /* 0x000000017373c824 */ /* 0x100fe200078e0a02 */
[C---:B------:R-:W-:Y:S01]  /*3030*/  ISETP.GT.U32.AND P4, PT, R2.reuse, R129, PT ;  /* 0x000000810200720c */ /* 0x040fe20003f84070 */
[C---:B------:R-:W-:Y:S01]  /*3040*/  IMAD R179, R2.reuse, R4, R179 ;  /* 0x0000000402b37224 */ /* 0x040fe200078e02b3 */
[----:B------:R-:W-:Y:S01]  /*3050*/  IABS R4, R16 ;  /* 0x0000001000047213 */ /* 0x000fe20000000000 */
[----:B------:R-:W-:Y:S01]  /*3060*/  @!P3 IMAD.IADD R113, R113, 0x1, -R2 ;  /* 0x000000017171b824 */ /* 0x000fe200078e0a02 */
[C---:B------:R-:W-:Y:S01]  /*3070*/  ISETP.GT.U32.AND P3, PT, R2.reuse, R127, PT ;  /* 0x0000007f0200720c */ /* 0x040fe20003f64070 */
[----:B------:R-:W-:-:S02]  /*3080*/  IMAD R171, R2, R12, R171 ;  /* 0x0000000c02ab7224 */ /* 0x000fc400078e02ab */
[C---:B------:R-:W-:Y:S02]  /*3090*/  IMAD R173, R2.reuse, R14, R173 ;  /* 0x0000000e02ad7224 */ /* 0x040fe400078e02ad */
[--C-:B------:R-:W-:Y:S01]  /*30a0*/  @!P6 IMAD.IADD R103, R103, 0x1, -R2.reuse ;  /* 0x000000016767e824 */ /* 0x100fe200078e0a02 */
[C---:B------:R-:W-:Y:S01]  /*30b0*/  ISETP.GT.U32.AND P6, PT, R2.reuse, R121, PT ;  /* 0x000000790200720c */ /* 0x040fe20003fc4070 */
[----:B------:R-:W-:Y:S01]  /*30c0*/  @!P1 IMAD.IADD R119, R119, 0x1, -R2 ;  /* 0x0000000177779824 */ /* 0x000fe200078e0a02 */
[----:B------:R-:W-:Y:S01]  /*30d0*/  ISETP.GT.U32.AND P1, PT, R2, R141, PT ;  /* 0x0000008d0200720c */ /* 0x000fe20003f24070 */
[----:B------:R-:W-:Y:S02]  /*30e0*/  IMAD.MOV R10, RZ, RZ, -R10 ;  /* 0x000000ffff0a7224 */ /* 0x000fe400078e0a0a */
[----:B------:R-:W-:Y:S02]  /*30f0*/  IMAD.MOV R8, RZ, RZ, -R8 ;  /* 0x000000ffff087224 */ /* 0x000fe400078e0a08 */
[----:B------:R-:W-:-:S04]  /*3100*/  IMAD.HI.U32 R6, R6, R4, RZ ;  /* 0x0000000406067227 */ /* 0x000fc800078e00ff */
[--C-:B------:R-:W-:Y:S01]  /*3110*/  @!P0 IMAD.IADD R123, R123, 0x1, -R2.reuse ;  /* 0x000000017b7b8824 */ /* 0x100fe200078e0a02 */
[C---:B------:R-:W-:Y:S01]  /*3120*/  ISETP.GT.U32.AND P0, PT, R2.reuse, R171, PT ;  /* 0x000000ab0200720c */ /* 0x040fe20003f04070 */
[--C-:B------:R-:W-:Y:S01]  /*3130*/  @!P2 IMAD.IADD R125, R125, 0x1, -R2.reuse ;  /* 0x000000017d7da824 */ /* 0x100fe200078e0a02 */
[C---:B------:R-:W-:Y:S01]  /*3140*/  ISETP.GT.U32.AND P2, PT, R2.reuse, R173, PT ;  /* 0x000000ad0200720c */ /* 0x040fe20003f44070 */
[----:B------:R-:W-:Y:S01]  /*3150*/  @!P5 IMAD.IADD R139, R139, 0x1, -R2 ;  /* 0x000000018b8bd824 */ /* 0x000fe200078e0a02 */
[C---:B------:R-:W-:Y:S01]  /*3160*/  ISETP.GT.U32.AND P5, PT, R2.reuse, R179, PT ;  /* 0x000000b30200720c */ /* 0x040fe20003fa4070 */
[C---:B------:R-:W-:Y:S02]  /*3170*/  IMAD R177, R2.reuse, R10, R177 ;  /* 0x0000000a02b17224 */ /* 0x040fe400078e02b1 */
[----:B------:R-:W-:Y:S02]  /*3180*/  IMAD R175, R2, R8, R175 ;  /* 0x0000000802af7224 */ /* 0x000fe400078e02af */
[----:B------:R-:W-:-:S02]  /*3190*/  IMAD.MOV R6, RZ, RZ, -R6 ;  /* 0x000000ffff067224 */ /* 0x000fc400078e0a06 */
[----:B------:R-:W-:Y:S01]  /*31a0*/  @!P4 IMAD.IADD R129, R129, 0x1, -R2 ;  /* 0x000000018181c824 */ /* 0x000fe200078e0a02 */
[C---:B------:R-:W-:Y:S01]  /*31b0*/  ISETP.GT.U32.AND P4, PT, R2.reuse, R177, PT ;  /* 0x000000b10200720c */ /* 0x040fe20003f84070 */
[----:B------:R-:W-:Y:S01]  /*31c0*/  IMAD R6, R3, R6, R4 ;  /* 0x0000000603067224 */ /* 0x000fe200078e0204 */
[----:B------:R-:W-:Y:S01]  /*31d0*/  SHF.R.S32.HI R4, RZ, 0x1f, R5 ;  /* 0x0000001fff047819 */ /* 0x000fe20000011405 */
[--C-:B------:R-:W-:Y:S01]  /*31e0*/  @!P3 IMAD.IADD R127, R127, 0x1, -R2.reuse ;  /* 0x000000017f7fb824 */ /* 0x100fe200078e0a02 */
[C---:B------:R-:W-:Y:S01]  /*31f0*/  ISETP.GT.U32.AND P3, PT, R2.reuse, R175, PT ;  /* 0x000000af0200720c */ /* 0x040fe20003f64070 */
[--C-:B------:R-:W-:Y:S01]  /*3200*/  @!P6 IMAD.IADD R121, R121, 0x1, -R2.reuse ;  /* 0x000000017979e824 */ /* 0x100fe200078e0a02 */
[C---:B------:R-:W-:Y:S01]  /*3210*/  ISETP.GT.U32.AND P6, PT, R2.reuse, R143, PT ;  /* 0x0000008f0200720c */ /* 0x040fe20003fc4070 */
[--C-:B------:R-:W-:Y:S01]  /*3220*/  @!P1 IMAD.IADD R141, R141, 0x1, -R2.reuse ;  /* 0x000000018d8d9824 */ /* 0x100fe200078e0a02 */
[----:B------:R-:W-:Y:S01]  /*3230*/  ISETP.GT.U32.AND P1, PT, R3, R6, PT ;  /* 0x000000060300720c */ /* 0x000fe20003f24070 */
        /* <DEDUP_REMOVED lines=12> */
[----:B------:R-:W-:Y:S01]  /*3300*/  @!P1 IMAD.IADD R6, R6, 0x1, -R3 ;  /* 0x0000000106069824 */ /* 0x000fe200078e0a03 */
[----:B------:R-:W-:Y:S01]  /*3310*/  LEA.HI R5, R4, R5, RZ, 0x6 ;  /* 0x0000000504057211 */ /* 0x000fe200078f30ff */
        /* <DEDUP_REMOVED lines=10> */
[----:B------:R-:W-:Y:S01]  /*33c0*/  IMAD.MOV.U32 R145, RZ, RZ, R99 ;  /* 0x000000ffff917224 */ /* 0x000fe200078e0063 */
[C---:B------:R-:W-:Y:S01]  /*33d0*/  ISETP.GT.U32.AND P3, PT, R2.reuse, R175, PT ;  /* 0x000000af0200720c */ /* 0x040fe20003f64070 */
[--C-:B------:R-:W-:Y:S01]  /*33e0*/  @!P6 IMAD.IADD R123, R123, 0x1, -R2.reuse ;  /* 0x000000017b7be824 */ /* 0x100fe200078e0a02 */
[----:B------:R-:W-:Y:S01]  /*33f0*/  ISETP.GT.U32.AND P6, PT, R2, R179, PT ;  /* 0x000000b30200720c */ /* 0x000fe20003fc4070 */
[--C-:B------:R-:W-:Y:S01]  /*3400*/  @!P1 IMAD.IADD R143, R143, 0x1, -R2.reuse ;  /* 0x000000018f8f9824 */ /* 0x100fe200078e0a02 */
[----:B------:R-:W-:Y:S01]  /*3410*/  ISETP.GE.AND P1, PT, R197, RZ, PT ;  /* 0x000000ffc500720c */ /* 0x000fe20003f26270 */
[--C-:B------:R-:W-:Y:S01]  /*3420*/  @!P0 IMAD.IADD R171, R171, 0x1, -R2.reuse ;  /* 0x00000001abab8824 */ /* 0x100fe200078e0a02 */
[----:B------:R-:W-:Y:S01]  /*3430*/  ISETP.GE.AND P0, PT, R196, RZ, PT ;  /* 0x000000ffc400720c */ /* 0x000fe20003f06270 */
[--C-:B------:R-:W-:Y:S01]  /*3440*/  @!P2 IMAD.IADD R173, R173, 0x1, -R2.reuse ;  /* 0x00000001adada824 */ /* 0x100fe200078e0a02 */
[----:B------:R-:W-:Y:S01]  /*3450*/  ISETP.GE.AND P2, PT, R195, RZ, PT ;  /* 0x000000ffc300720c */ /* 0x000fe20003f46270 */
[----:B------:R-:W-:Y:S01]  /*3460*/  @!P5 IMAD.IADD R6, R6, 0x1, -R3 ;  /* 0x000000010606d824 */ /* 0x000fe200078e0a03 */
[----:B------:R-:W-:Y:S01]  /*3470*/  ISETP.GE.AND P5, PT, R194, RZ, PT ;  /* 0x000000ffc200720c */ /* 0x000fe20003fa6270 */
[--C-:B------:R-:W-:Y:S01]  /*3480*/  @!P4 IMAD.IADD R177, R177, 0x1, -R2.reuse ;  /* 0x00000001b1b1c824 */ /* 0x100fe200078e0a02 */
[----:B------:R-:W-:Y:S01]  /*3490*/  ISETP.GE.AND P4, PT, R193, RZ, PT ;  /* 0x000000ffc100720c */ /* 0x000fe20003f86270 */
[--C-:B------:R-:W-:Y:S01]  /*34a0*/  @!P3 IMAD.IADD R175, R175, 0x1, -R2.reuse ;  /* 0x00000001afafb824 */ /* 0x100fe200078e0a02 */
[----:B------:R-:W-:Y:S01]  /*34b0*/  ISETP.GE.AND P3, PT, R192, RZ, PT ;  /* 0x000000ffc000720c */ /* 0x000fe20003f66270 */
[----:B------:R-:W-:Y:S01]  /*34c0*/  IMAD.MOV.U32 R3, RZ, RZ, R97 ;  /* 0x000000ffff037224 */ /* 0x000fe200078e0061 */
[----:B------:R-:W-:Y:S01]  /*34d0*/  LOP3.LUT R4, RZ, R49, RZ, 0x33, !PT ;  /* 0x00000031ff047212 */ /* 0x000fe200078e33ff */
[----:B------:R-:W-:Y:S01]  /*34e0*/  @!P1 IMAD.MOV R7, RZ, RZ, -R7 ;  /* 0x000000ffff079224 */ /* 0x000fe200078e0a07 */
[----:B------:R-:W-:Y:S01]  /*34f0*/  ISETP.GE.AND P1, PT, R191, RZ, PT ;  /* 0x000000ffbf00720c */ /* 0x000fe20003f26270 */
        /* <DEDUP_REMOVED lines=10> */
[----:B------:R-:W-:Y:S01]  /*35a0*/  @!P6 IMAD.IADD R179, R179, 0x1, -R2 ;  /* 0x00000001b3b3e824 */ /* 0x000fe200078e0a02 */
[----:B------:R-:W-:Y:S01]  /*35b0*/  ISETP.NE.AND P6, PT, R48, RZ, PT ;  /* 0x000000ff3000720c */ /* 0x000fe20003fc5270 */
        /* <DEDUP_REMOVED lines=12> */
[----:B------:R-:W-:Y:S01]  /*3680*/  IMAD.MOV.U32 R2, RZ, RZ, R6 ;  /* 0x000000ffff027224 */ /* 0x000fe200078e0006 */
[----:B------:R-:W-:Y:S01]  /*3690*/  SHF.R.S32.HI R5, RZ, 0x6, R5 ;  /* 0x00000006ff057819 */ /* 0x000fe20000011405 */
        /* <DEDUP_REMOVED lines=12> */
[----:B-1----:R-:W-:-:S02]  /*3760*/  IMAD.MOV.U32 R169, RZ, RZ, R123 ;  /* 0x000000ffffa97224 */ /* 0x002fc400078e007b */
        /* <DEDUP_REMOVED lines=12> */
[----:B------:R-:W-:-:S02]  /*3830*/  IMAD.MOV.U32 R163, RZ, RZ, R117 ;  /* 0x000000ffffa37224 */ /* 0x000fc400078e0075 */
        /* <DEDUP_REMOVED lines=34> */
[----:B------:R-:W-:Y:S02]  /*3a60*/  IMAD.MOV.U32 R149, RZ, RZ, R103 ;  /* 0x000000ffff957224 */ /* 0x000fe400078e0067 */
[----:B------:R-:W-:Y:S01]  /*3a70*/  @!P4 IMAD.MOV R147, RZ, RZ, -R147 ;  /* 0x000000ffff93c224 */ /* 0x000fe200078e0a93 */
[----:B------:R-:W-:Y:S01]  /*3a80*/  ISETP.GE.AND P4, PT, R116, RZ, PT ;  /* 0x000000ff7400720c */ /* 0x000fe20003f86270 */
[----:B------:R-:W-:Y:S01]  /*3a90*/  @!P3 IMAD.MOV R149, RZ, RZ, -R149 ;  /* 0x000000ffff95b224 */ /* 0x000fe200078e0a95 */
[----:B------:R-:W-:Y:S01]  /*3aa0*/  ISETP.GE.AND P3, PT, R114, RZ, PT ;  /* 0x000000ff7200720c */ /* 0x000fe20003f66270 */
[----:B------:R-:W-:-:S02]  /*3ab0*/  IMAD.MOV.U32 R151, RZ, RZ, R105 ;  /* 0x000000ffff977224 */ /* 0x000fc400078e0069 */
[----:B------:R-:W-:Y:S02]  /*3ac0*/  IMAD.MOV.U32 R153, RZ, RZ, R107 ;  /* 0x000000ffff997224 */ /* 0x000fe400078e006b */
[----:B------:R-:W-:Y:S02]  /*3ad0*/  IMAD.MOV.U32 R157, RZ, RZ, R111 ;  /* 0x000000ffff9d7224 */ /* 0x000fe400078e006f */
        /* <DEDUP_REMOVED lines=9> */
[----:B------:R-:W-:Y:S02]  /*3b70*/  IMAD.MOV.U32 R161, RZ, RZ, R115 ;  /* 0x000000ffffa17224 */ /* 0x000fe400078e0073 */
[----:B------:R-:W-:Y:S01]  /*3b80*/  @!P4 IMAD.MOV R159, RZ, RZ, -R159 ;  /* 0x000000ffff9fc224 */ /* 0x000fe200078e0a9f */
[----:B------:R-:W-:Y:S01]  /*3b90*/  ISETP.GE.AND P4, PT, R104, RZ, PT ;  /* 0x000000ff6800720c */ /* 0x000fe20003f86270 */
[----:B------:R-:W-:Y:S01]  /*3ba0*/  @!P3 IMAD.MOV R161, RZ, RZ, -R161 ;  /* 0x000000ffffa1b224 */ /* 0x000fe200078e0aa1 */
[----:B------:R-:W-:Y:S01]  /*3bb0*/  ISETP.GE.AND P3, PT, R102, RZ, PT ;  /* 0x000000ff6600720c */ /* 0x000fe20003f66270 */
        /* <DEDUP_REMOVED lines=13> */
[----:B------:R-:W-:-:S03]  /*3c90*/  ISETP.GE.AND P3, PT, R90, RZ, PT ;  /* 0x000000ff5a00720c */ /* 0x000fc60003f66270 */
        /* <DEDUP_REMOVED lines=11> */
[----:B------:R-:W-:-:S03]  /*3d50*/  ISETP.NE.AND P3, PT, R49, RZ, PT ;  /* 0x000000ff3100720c */ /* 0x000fc60003f65270 */
[----:B------:R-:W-:Y:S01]  /*3d60*/  @!P1 IMAD.MOV R175, RZ, RZ, -R175 ;  /* 0x000000ffffaf9224 */ /* 0x000fe200078e0aaf */
[C---:B------:R-:W-:Y:S01]  /*3d70*/  SEL R9, R4.reuse, R9, !P3 ;  /* 0x0000000904097207 */ /* 0x040fe20005800000 */
[----:B------:R-:W-:Y:S01]  /*3d80*/  @!P0 IMAD.MOV R177, RZ, RZ, -R177 ;  /* 0x000000ffffb18224 */ /* 0x000fe200078e0ab1 */
[C---:B------:R-:W-:Y:S01]  /*3d90*/  SEL R15, R4.reuse, R15, !P3 ;  /* 0x0000000f040f7207 */ /* 0x040fe20005800000 */
[----:B------:R-:W-:Y:S01]  /*3da0*/  @!P2 IMAD.MOV R179, RZ, RZ, -R179 ;  /* 0x000000ffffb3a224 */ /* 0x000fe200078e0ab3 */
[C---:B------:R-:W-:Y:S01]  /*3db0*/  SEL R7, R4.reuse, R7, !P3 ;  /* 0x0000000704077207 */ /* 0x040fe20005800000 */
[----:B------:R-:W-:Y:S01]  /*3dc0*/  @!P5 IMAD.MOV R181, RZ, RZ, -R181 ;  /* 0x000000ffffb5d224 */ /* 0x000fe200078e0ab5 */
[C---:B------:R-:W-:Y:S01]  /*3dd0*/  SEL R11, R4.reuse, R11, !P3 ;  /* 0x0000000b040b7207 */ /* 0x040fe20005800000 */
[----:B------:R-:W-:Y:S01]  /*3de0*/  IMAD R9, R9, UR4, RZ ;  /* 0x0000000409097c24 */ /* 0x000fe2000f8e02ff */
[C---:B------:R-:W-:Y:S01]  /*3df0*/  SEL R17, R4.reuse, R17, !P3 ;  /* 0x0000001104117207 */ /* 0x040fe20005800000 */
[----:B------:R-:W-:Y:S01]  /*3e00*/  IMAD R15, R15, UR4, RZ ;  /* 0x000000040f0f7c24 */ /* 0x000fe2000f8e02ff */
[C---:B------:R-:W-:Y:S01]  /*3e10*/  SEL R23, R4.reuse, R23, !P3 ;  /* 0x0000001704177207 */ /* 0x040fe20005800000 */
[----:B------:R-:W-:Y:S01]  /*3e20*/  @!P4 IMAD.MOV R2, RZ, RZ, -R2 ;  /* 0x000000ffff02c224 */ /* 0x000fe200078e0a02 */
[C---:B------:R-:W-:Y:S01]  /*3e30*/  SEL R29, R4.reuse, R29, !P3 ;  /* 0x0000001d041d7207 */ /* 0x040fe20005800000 */
[----:B------:R-:W-:Y:S01]  /*3e40*/  IMAD R7, R7, UR4, RZ ;  /* 0x0000000407077c24 */ /* 0x000fe2000f8e02ff */
        /* <DEDUP_REMOVED lines=14> */
[----:B------:R-:W-:-:S02]  /*3f30*/  SEL R35, R4, R35, !P3 ;  /* 0x0000002304237207 */ /* 0x000fc40005800000 */
[C---:B------:R-:W-:Y:S02]  /*3f40*/  SEL R37, R4.reuse, R37, !P3 ;  /* 0x0000002504257207 */ /* 0x040fe40005800000 */
        /* <DEDUP_REMOVED lines=40> */
[----:B------:R-:W-:Y:S01]  /*41d0*/  SEL R218, R4, R93, !P3 ;  /* 0x0000005d04da7207 */ /* 0x000fe20005800000 */
        /* <DEDUP_REMOVED lines=37> */
[----:B------:R-:W-:Y:S01]  /*4430*/  SEL R32, R4, R139, !P3 ;  /* 0x0000008b04207207 */ /* 0x000fe20005800000 */
        /* <DEDUP_REMOVED lines=17> */
[----:B------:R-:W-:Y:S01]  /*4550*/  @!P6 LOP3.LUT R2, RZ, R48, RZ, 0x33, !PT ;  /* 0x00000030ff02e212 */ /* 0x000fe200078e33ff */
[----:B------:R-:W-:Y:S01]  /*4560*/  IMAD R29, R171, UR4, RZ ;  /* 0x00000004ab1d7c24 */ /* 0x000fe2000f8e02ff */
[----:B------:R-:W-:Y:S01]  /*4570*/  SHF.R.S32.HI R12, RZ, 0x1f, R9 ;  /* 0x0000001fff0c7819 */ /* 0x000fe20000011409 */
[----:B------:R-:W-:Y:S01]  /*4580*/  IMAD R28, R28, UR4, RZ ;  /* 0x000000041c1c7c24 */ /* 0x000fe2000f8e02ff */
[----:B------:R-:W-:Y:S01]  /*4590*/  IADD3 R6, P6, R9, UR8, RZ ;  /* 0x0000000809067c10 */ /* 0x000fe2000ffde0ff */
        /* <DEDUP_REMOVED lines=10> */
[----:B------:R-:W-:Y:S01]  /*4640*/  UIADD3 UR4, UR12, 0x2000, URZ ;  /* 0x000020000c047890 */ /* 0x000fe2000fffe03f */
[----:B------:R-:W-:-:S02]  /*4650*/  IADD3 R7, P5, R4, UR8, RZ ;  /* 0x0000000804077c10 */ /* 0x000fc4000ffbe0ff */
[----:B------:R-:W-:Y:S02]  /*4660*/  CS2R R40, SRZ ;  /* 0x0000000000287805 */ /* 0x000fe4000001ff00 */
[----:B------:R-:W-:Y:S01]  /*4670*/  SHF.R.S32.HI R20, RZ, 0x1f, R17 ;  /* 0x0000001fff147819 */ /* 0x000fe20000011411 */
[----:B------:R-:W-:Y:S01]  /*4680*/  USHF.R.U32.HI UR4, URZ, 0x4, UR4 ;  /* 0x000000043f047899 */ /* 0x000fe20008011604 */
[----:B------:R-:W-:Y:S02]  /*4690*/  IADD3 R10, P1, R17, UR8, RZ ;  /* 0x00000008110a7c10 */ /* 0x000fe4000ff3e0ff */
[----:B------:R-:W-:Y:S02]  /*46a0*/  CS2R R42, SRZ ;  /* 0x00000000002a7805 */ /* 0x000fe4000001ff00 */
[----:B------:R-:W-:Y:S01]  /*46b0*/  IADD3.X R12, R12, UR9, RZ, P6, !PT ;  /* 0x000000090c0c7c10 */ /* 0x000fe2000b7fe4ff */
[----:B------:R-:W-:Y:S01]  /*46c0*/  USGXT.U32 UR4, UR4, 0xe ;  /* 0x0000000e0404789a */ /* 0x000fe20008000000 */
[----:B------:R-:W-:-:S02]  /*46d0*/  SHF.R.S32.HI R4, RZ, 0x1f, R23 ;  /* 0x0000001fff047819 */ /* 0x000fc40000011417 */
[----:B------:R-:W-:Y:S02]  /*46e0*/  CS2R R44, SRZ ;  /* 0x00000000002c7805 */ /* 0x000fe4000001ff00 */
[----:B------:R-:W-:Y:S02]  /*46f0*/  IADD3 R17, P6, R23, UR8, RZ ;  /* 0x0000000817117c10 */ /* 0x000fe4000ffde0ff */
[----:B------:R-:W-:Y:S02]  /*4700*/  CS2R R46, SRZ ;  /* 0x00000000002e7805 */ /* 0x000fe4000001ff00 */
[----:B------:R-:W-:Y:S02]  /*4710*/  IADD3.X R18, R18, UR9, RZ, P2, !PT ;  /* 0x0000000912127c10 */ /* 0x000fe400097fe4ff */
[----:B------:R-:W-:Y:S02]  /*4720*/  CS2R R48, SRZ ;  /* 0x0000000000307805 */ /* 0x000fe4000001ff00 */
[----:B------:R-:W-:-:S02]  /*4730*/  SHF.R.S32.HI R96, RZ, 0x1f, R39 ;  /* 0x0000001fff607819 */ /* 0x000fc40000011427 */
[----:B------:R-:W-:Y:S02]  /*4740*/  CS2R R50, SRZ ;  /* 0x0000000000327805 */ /* 0x000fe4000001ff00 */
[----:B------:R-:W-:Y:S02]  /*4750*/  IADD3 R23, P2, R39, UR8, RZ ;  /* 0x0000000827177c10 */ /* 0x000fe4000ff5e0ff */
[----:B------:R-:W-:Y:S02]  /*4760*/  CS2R R52, SRZ ;  /* 0x0000000000347805 */ /* 0x000fe4000001ff00 */
[----:B------:R-:W-:Y:S02]  /*4770*/  SHF.R.S32.HI R110, RZ, 0x1f, R101 ;  /* 0x0000001fff6e7819 */ /* 0x000fe40000011465 */
[----:B------:R-:W-:Y:S02]  /*4780*/  CS2R R54, SRZ ;  /* 0x0000000000367805 */ /* 0x000fe4000001ff00 */
[----:B------:R-:W-:-:S02]  /*4790*/  IADD3.X R96, R96, UR9, RZ, P2, !PT ;  /* 0x0000000960607c10 */ /* 0x000fc400097fe4ff */
[----:B------:R-:W-:Y:S02]  /*47a0*/  CS2R R56, SRZ ;  /* 0x0000000000387805 */ /* 0x000fe4000001ff00 */
[----:B------:R-:W-:Y:S02]  /*47b0*/  SHF.R.S32.HI R98, RZ, 0x1f, R89 ;  /* 0x0000001fff627819 */ /* 0x000fe40000011459 */
[----:B------:R-:W-:Y:S02]  /*47c0*/  CS2R R58, SRZ ;  /* 0x00000000003a7805 */ /* 0x000fe4000001ff00 */
[----:B------:R-:W-:Y:S02]  /*47d0*/  IADD3.X R20, R20, UR9, RZ, P1, !PT ;  /* 0x0000000914147c10 */ /* 0x000fe40008ffe4ff */
[----:B------:R-:W-:Y:S02]  /*47e0*/  CS2R R60, SRZ ;  /* 0x00000000003c7805 */ /* 0x000fe4000001ff00 */
[----:B------:R-:W-:-:S02]  /*47f0*/  IADD3 R101, P2, R101, UR8, RZ ;  /* 0x0000000865657c10 */ /* 0x000fc4000ff5e0ff */
[----:B------:R-:W-:Y:S02]  /*4800*/  CS2R R62, SRZ ;  /* 0x00000000003e7805 */ /* 0x000fe4000001ff00 */
[----:B------:R-:W-:Y:S02]  /*4810*/  SHF.R.S32.HI R16, RZ, 0x1f, R13 ;  /* 0x0000001fff107819 */ /* 0x000fe4000001140d */
[----:B------:R-:W-:Y:S02]  /*4820*/  CS2R R64, SRZ ;  /* 0x0000000000407805 */ /* 0x000fe4000001ff00 */
[----:B------:R-:W-:Y:S02]  /*4830*/  IADD3 R8, P3, R13, UR8, RZ ;  /* 0x000000080d087c10 */ /* 0x000fe4000ff7e0ff */
[----:B------:R-:W-:Y:S02]  /*4840*/  CS2R R66, SRZ ;  /* 0x0000000000427805 */ /* 0x000fe4000001ff00 */
[----:B------:R-:W-:-:S02]  /*4850*/  IADD3 R89, P1, R89, UR8, RZ ;  /* 0x0000000859597c10 */ /* 0x000fc4000ff3e0ff */
[----:B------:R-:W-:Y:S02]  /*4860*/  CS2R R68, SRZ ;  /* 0x0000000000447805 */ /* 0x000fe4000001ff00 */
[----:B------:R-:W-:Y:S02]  /*4870*/  SHF.R.S32.HI R22, RZ, 0x1f, R19 ;  /* 0x0000001fff167819 */ /* 0x000fe40000011413 */
[----:B------:R-:W-:Y:S02]  /*4880*/  CS2R R70, SRZ ;  /* 0x0000000000467805 */ /* 0x000fe4000001ff00 */
[----:B------:R-:W-:Y:S02]  /*4890*/  IADD3 R13, P0, R19, UR8, RZ ;  /* 0x00000008130d7c10 */ /* 0x000fe4000ff1e0ff */
[----:B------:R-:W-:Y:S02]  /*48a0*/  CS2R R72, SRZ ;  /* 0x0000000000487805 */ /* 0x000fe4000001ff00 */
[----:B------:R-:W-:-:S02]  /*48b0*/  SHF.R.S32.HI R124, RZ, 0x1f, R115 ;  /* 0x0000001fff7c7819 */ /* 0x000fc40000011473 */
[----:B------:R-:W-:Y:S02]  /*48c0*/  CS2R R74, SRZ ;  /* 0x00000000004a7805 */ /* 0x000fe4000001ff00 */
[----:B------:R-:W-:Y:S01]  /*48d0*/  IADD3.X R110, R110, UR9, RZ, P2, !PT ;  /* 0x000000096e6e7c10 */ /* 0x000fe200097fe4ff */
[----:B------:R-:W-:Y:S01]  /*48e0*/  UMOV UR5, URZ ;  /* 0x0000003f00057c82 */ /* 0x000fe20008000000 */
[----:B------:R-:W-:Y:S02]  /*48f0*/  SHF.R.S32.HI R112, RZ, 0x1f, R103 ;  /* 0x0000001fff707819 */ /* 0x000fe40000011467 */
[----:B------:R-:W-:Y:S02]  /*4900*/  IADD3.X R98, R98, UR9, RZ, P1, !PT ;  /* 0x0000000962627c10 */ /* 0x000fe40008ffe4ff */
[----:B------:R-:W-:Y:S02]  /*4910*/  IADD3 R115, P2, R115, UR8, RZ ;  /* 0x0000000873737c10 */ /* 0x000fe4000ff5e0ff */
[----:B------:R-:W-:-:S02]  /*4920*/  SHF.R.S32.HI R100, RZ, 0x1f, R91 ;  /* 0x0000001fff647819 */ /* 0x000fc4000001145b */
[----:B------:R-:W-:Y:S02]  /*4930*/  IADD3.X R22, R22, UR9, RZ, P0, !PT ;  /* 0x0000000916167c10 */ /* 0x000fe400087fe4ff */
[----:B------:R-:W-:Y:S02]  /*4940*/  IADD3 R103, P1, R103, UR8, RZ ;  /* 0x0000000867677c10 */ /* 0x000fe4000ff3e0ff */
[----:B------:R-:W-:Y:S02]  /*4950*/  IADD3.X R11, R11, UR9, RZ, P4, !PT ;  /* 0x000000090b0b7c10 */ /* 0x000fe4000a7fe4ff */
[----:B------:R-:W-:Y:S02]  /*4960*/  IADD3 R91, P0, R91, UR8, RZ ;  /* 0x000000085b5b7c10 */ /* 0x000fe4000ff1e0ff */
[----:B------:R-:W-:Y:S02]  /*4970*/  SHF.R.S32.HI R88, RZ, 0x1f, R21 ;  /* 0x0000001fff587819 */ /* 0x000fe40000011415 */
[----:B------:R-:W-:-:S02]  /*4980*/  IADD3 R15, P4, R21, UR8, RZ ;  /* 0x00000008150f7c10 */ /* 0x000fc4000ff9e0ff */
[----:B------:R-:W-:Y:S02]  /*4990*/  SHF.R.S32.HI R206, RZ, 0x1f, R208 ;  /* 0x0000001fffce7819 */ /* 0x000fe400000114d0 */
[----:B------:R-:W-:Y:S02]  /*49a0*/  IADD3.X R124, R124, UR9, RZ, P2, !PT ;  /* 0x000000097c7c7c10 */ /* 0x000fe400097fe4ff */
        /* <DEDUP_REMOVED lines=18> */
[----:B------:R-:W-:Y:S02]  /*4ad0*/  SHF.R.S32.HI R116, RZ, 0x1f, R107 ;  /* 0x0000001fff747819 */ /* 0x000fe4000001146b */
[----:B------:R-:W-:Y:S02]  /*4ae0*/  IADD3.X R102, R102, UR9, RZ, P4, !PT ;  /* 0x0000000966667c10 */ /* 0x000fe4000a7fe4ff */
[----:B------:R-:W-:Y:S02]  /*4af0*/  IADD3 R119, P0, R119, UR8, RZ ;  /* 0x0000000877777c10 */ /* 0x000fe4000ff1e0ff */
[----:B------:R-:W-:-:S02]  /*4b00*/  IADD3.X R4, R4, UR9, RZ, P6, !PT ;  /* 0x0000000904047c10 */ /* 0x000fc4000b7fe4ff */
[----:B------:R-:W-:Y:S02]  /*4b10*/  IADD3 R107, P4, R107, UR8, RZ ;  /* 0x000000086b6b7c10 */ /* 0x000fe4000ff9e0ff */
[----:B------:R-:W-:Y:S02]  /*4b20*/  IADD3.X R14, R14, UR9, RZ, P5, !PT ;  /* 0x000000090e0e7c10 */ /* 0x000fe4000affe4ff */
[----:B------:R-:W-:Y:S02]  /*4b30*/  SHF.R.S32.HI R104, RZ, 0x1f, R37 ;  /* 0x0000001fff687819 */ /* 0x000fe40000011425 */
[----:B------:R-:W-:Y:S02]  /*4b40*/  IADD3 R95, P6, R37, UR8, RZ ;  /* 0x00000008255f7c10 */ /* 0x000fe4000ffde0ff */
[----:B------:R-:W-:Y:S02]  /*4b50*/  SHF.R.S32.HI R238, RZ, 0x1f, R239 ;  /* 0x0000001fffee7819 */ /* 0x000fe400000114ef */
[----:B------:R-:W-:-:S02]  /*4b60*/  IADD3.X R223, R223, UR9, RZ, P2, !PT ;  /* 0x00000009dfdf7c10 */ /* 0x000fc400097fe4ff */
[----:B------:R-:W-:Y:S02]  /*4b70*/  SHF.R.S32.HI R92, RZ, 0x1f, R36 ;  /* 0x0000001fff5c7819 */ /* 0x000fe40000011424 */
[----:B------:R-:W-:Y:S02]  /*4b80*/  IADD3 R19, P5, R36, UR8, RZ ;  /* 0x0000000824137c10 */ /* 0x000fe4000ffbe0ff */
[----:B------:R-:W-:Y:S02]  /*4b90*/  CS2R R36, SRZ ;  /* 0x0000000000247805 */ /* 0x000fe4000001ff00 */
[----:B------:R-:W-:Y:S02]  /*4ba0*/  SHF.R.S32.HI R226, RZ, 0x1f, R227 ;  /* 0x0000001fffe27819 */ /* 0x000fe400000114e3 */
[----:B------:R-:W-:Y:S02]  /*4bb0*/  IADD3.X R210, R210, UR9, RZ, P1, !PT ;  /* 0x00000009d2d27c10 */ /* 0x000fe40008ffe4ff */
[----:B------:R-:W-:-:S02]  /*4bc0*/  IADD3 R239, P2, R239, UR8, RZ ;  /* 0x00000008efef7c10 */ /* 0x000fc4000ff5e0ff */
[----:B------:R-:W-:Y:S02]  /*4bd0*/  SHF.R.S32.HI R212, RZ, 0x1f, R213 ;  /* 0x0000001fffd47819 */ /* 0x000fe400000114d5 */
[----:B------:R-:W-:Y:S02]  /*4be0*/  IADD3.X R126, R126, UR9, RZ, P0, !PT ;  /* 0x000000097e7e7c10 */ /* 0x000fe400087fe4ff */
[----:B------:R-:W-:Y:S02]  /*4bf0*/  IADD3 R227, P1, R227, UR8, RZ ;  /* 0x00000008e3e37c10 */ /* 0x000fe4000ff3e0ff */
        /* <DEDUP_REMOVED lines=9> */
[----:B------:R-:W-:Y:S02]  /*4c90*/  IADD3.X R238, R238, UR9, RZ, P2, !PT ;  /* 0x00000009eeee7c10 */ /* 0x000fe400097fe4ff */
[----:B------:R-:W-:Y:S02]  /*4ca0*/  IADD3.X R16, R16, UR9, RZ, P3, !PT ;  /* 0x0000000910107c10 */ /* 0x000fe40009ffe4ff */
[----:B------:R-:W-:Y:S02]  /*4cb0*/  IADD3 R97, P5, R97, UR8, RZ ;  /* 0x0000000861617c10 */ /* 0x000fe4000ffbe0ff */
[----:B------:R-:W-:Y:S02]  /*4cc0*/  SHF.R.S32.HI R240, RZ, 0x1f, R241 ;  /* 0x0000001ffff07819 */ /* 0x000fe400000114f1 */
[----:B------:R-:W-:Y:S02]  /*4cd0*/  IADD3.X R226, R226, UR9, RZ, P1, !PT ;  /* 0x00000009e2e27c10 */ /* 0x000fe40008ffe4ff */
[----:B------:R-:W-:-:S02]  /*4ce0*/  IADD3 R90, P2, R34, UR8, RZ ;  /* 0x00000008225a7c10 */ /* 0x000fc4000ff5e0ff */
[----:B------:R-:W-:Y:S02]  /*4cf0*/  SHF.R.S32.HI R94, RZ, 0x1f, R38 ;  /* 0x0000001fff5e7819 */ /* 0x000fe40000011426 */
[----:B------:R-:W-:Y:S01]  /*4d00*/  IADD3 R21, P3, R38, UR8, RZ ;  /* 0x0000000826157c10 */ /* 0x000fe2000ff7e0ff */
[----:B------:R0:W-:Y:S01]  /*4d10*/  STL [R1], R90 ;  /* 0x0000005a01007387 */ /* 0x0001e20000100800 */
[----:B------:R-:W-:Y:S02]  /*4d20*/  SHF.R.S32.HI R228, RZ, 0x1f, R229 ;  /* 0x0000001fffe47819 */ /* 0x000fe400000114e5 */
[----:B------:R-:W-:Y:S02]  /*4d30*/  CS2R R38, SRZ ;  /* 0x0000000000267805 */ /* 0x000fe4000001ff00 */
        /* <DEDUP_REMOVED lines=15> */
[----:B------:R-:W-:Y:S02]  /*4e30*/  IADD3 R99, P3, R99, UR8, RZ ;  /* 0x0000000863637c10 */ /* 0x000fe4000ff7e0ff */
[----:B------:R-:W-:Y:S02]  /*4e40*/  SHF.R.S32.HI R242, RZ, 0x1f, R243 ;  /* 0x0000001ffff27819 */ /* 0x000fe400000114f3 */
[----:B------:R-:W-:Y:S02]  /*4e50*/  IADD3.X R228, R228, UR9, RZ, P0, !PT ;  /* 0x00000009e4e47c10 */ /* 0x000fe400087fe4ff */
[----:B0-----:R-:W-:Y:S02]  /*4e60*/  IADD3 R90, P1, R33, UR8, RZ ;  /* 0x00000008215a7c10 */ /* 0x001fe4000ff3e0ff */
[----:B------:R-:W-:-:S02]  /*4e70*/  SHF.R.S32.HI R230, RZ, 0x1f, R231 ;  /* 0x0000001fffe67819 */ /* 0x000fc400000114e7 */
[----:B------:R-:W-:Y:S01]  /*4e80*/  IADD3.X R214, R214, UR9, RZ, P4, !PT ;  /* 0x00000009d6d67c10 */ /* 0x000fe2000a7fe4ff */
[----:B------:R0:W-:Y:S01]  /*4e90*/  STL [R1+0x8], R90 ;  /* 0x0000085a01007387 */ /* 0x0001e20000100800 */
[----:B------:R-:W-:Y:S02]  /*4ea0*/  IADD3 R243, P0, R243, UR8, RZ ;  /* 0x00000008f3f37c10 */ /* 0x000fe4000ff1e0ff */
        /* <DEDUP_REMOVED lines=9> */
[----:B------:R-:W-:-:S02]  /*4f40*/  IADD3 R113, P3, R113, UR8, RZ ;  /* 0x0000000871717c10 */ /* 0x000fc4000ff7e0ff */
[----:B------:R-:W-:Y:S02]  /*4f50*/  IADD3.X R242, R242, UR9, RZ, P0, !PT ;  /* 0x00000009f2f27c10 */ /* 0x000fe400087fe4ff */
[----:B------:R-:W-:Y:S02]  /*4f60*/  SHF.R.S32.HI R244, RZ, 0x1f, R245 ;  /* 0x0000001ffff47819 */ /* 0x000fe400000114f5 */
[----:B------:R-:W-:Y:S02]  /*4f70*/  IADD3.X R230, R230, UR9, RZ, P4, !PT ;  /* 0x00000009e6e67c10 */ /* 0x000fe4000a7fe4ff */
[----:B0-----:R-:W-:Y:S02]  /*4f80*/  IADD3 R90, P0, R32, UR8, RZ ;  /* 0x00000008205a7c10 */ /* 0x001fe4000ff1e0ff */
[----:B------:R-:W-:Y:S02]  /*4f90*/  SHF.R.S32.HI R232, RZ, 0x1f, R233 ;  /* 0x0000001fffe87819 */ /* 0x000fe400000114e9 */
[----:B------:R-:W-:Y:S01]  /*4fa0*/  IADD3.X R216, R216, UR9, RZ, P6, !PT ;  /* 0x00000009d8d87c10 */ /* 0x000fe2000b7fe4ff */
[----:B------:R0:W-:Y:S01]  /*4fb0*/  STL [R1+0x10], R90 ;  /* 0x0000105a01007387 */ /* 0x0001e20000100800 */
[----:B------:R-:W-:-:S02]  /*4fc0*/  IADD3 R245, P4, R245, UR8, RZ ;  /* 0x00000008f5f57c10 */ /* 0x000fc4000ff9e0ff */
[----:B------:R-:W-:Y:S02]  /*4fd0*/  SHF.R.S32.HI R219, RZ, 0x1f, R220 ;  /* 0x0000001fffdb7819 */ /* 0x000fe400000114dc */
[----:B------:R-:W-:Y:S02]  /*4fe0*/  IADD3.X R129, R129, UR9, RZ, P5, !PT ;  /* 0x0000000981817c10 */ /* 0x000fe4000affe4ff */
[----:B------:R-:W-:Y:S02]  /*4ff0*/  IADD3 R233, P6, R233, UR8, RZ ;  /* 0x00000008e9e97c10 */ /* 0x000fe4000ffde0ff */
[----:B------:R-:W-:Y:S02]  /*5000*/  SHF.R.S32.HI R191, RZ, 0x1f, R197 ;  /* 0x0000001fffbf7819 */ /* 0x000fe400000114c5 */
[----:B------:R-:W-:Y:S02]  /*5010*/  IADD3.X R122, R122, UR9, RZ, P3, !PT ;  /* 0x000000097a7a7c10 */ /* 0x000fe40009ffe4ff */
[----:B------:R-:W-:-:S02]  /*5020*/  IADD3 R220, P5, R220, UR8, RZ ;  /* 0x00000008dcdc7c10 */ /* 0x000fc4000ffbe0ff */
[----:B------:R-:W-:Y:S02]  /*5030*/  IADD3 R197, P3, R197, UR8, RZ ;  /* 0x00000008c5c57c10 */ /* 0x000fe4000ff7e0ff */
[----:B------:R-:W-:Y:S02]  /*5040*/  IADD3.X R244, R244, UR9, RZ, P4, !PT ;  /* 0x00000009f4f47c10 */ /* 0x000fe4000a7fe4ff */
        /* <DEDUP_REMOVED lines=19> */
[----:B------:R-:W-:Y:S02]  /*5180*/  IADD3 R237, P3, R237, UR8, RZ ;  /* 0x00000008eded7c10 */ /* 0x000fe4000ff7e0ff */
[----:B------:R-:W-:Y:S02]  /*5190*/  IADD3.X R248, R248, UR9, RZ, P5, !PT ;  /* 0x00000009f8f87c10 */ /* 0x000fe4000affe4ff */
[----:B------:R-:W-:Y:S02]  /*51a0*/  SHF.R.S32.HI R250, RZ, 0x1f, R251 ;  /* 0x0000001ffffa7819 */ /* 0x000fe400000114fb */
[----:B------:R-:W-:Y:S02]  /*51b0*/  IADD3.X R236, R236, UR9, RZ, P3, !PT ;  /* 0x00000009ecec7c10 */ /* 0x000fe40009ffe4ff */
[----:B0-----:R-:W-:Y:S02]  /*51c0*/  IADD3 R90, P5, R29, UR8, RZ ;  /* 0x000000081d5a7c10 */ /* 0x001fe4000ffbe0ff */
[----:B------:R-:W-:-:S02]  /*51d0*/  IADD3 R251, P3, R251, UR8, RZ ;  /* 0x00000008fbfb7c10 */ /* 0x000fc4000ff7e0ff */
[----:B------:R-:W-:Y:S01]  /*51e0*/  SHF.R.S32.HI R252, RZ, 0x1f, R34 ;  /* 0x0000001ffffc7819 */ /* 0x000fe20000011422 */
[----:B------:R0:W-:Y:S01]  /*51f0*/  STL [R1+0x28], R90 ;  /* 0x0000285a01007387 */ /* 0x0001e20000100800 */
[----:B------:R-:W-:Y:S02]  /*5200*/  IADD3.X R250, R250, UR9, RZ, P3, !PT ;  /* 0x00000009fafa7c10 */ /* 0x000fe40009ffe4ff */
[----:B------:R-:W-:Y:S02]  /*5210*/  IADD3.X R252, R252, UR9, RZ, P2, !PT ;  /* 0x00000009fcfc7c10 */ /* 0x000fe400097fe4ff */
[----:B------:R-:W-:Y:S02]  /*5220*/  SHF.R.S32.HI R34, RZ, 0x1f, R33 ;  /* 0x0000001fff227819 */ /* 0x000fe40000011421 */
[----:B------:R-:W-:Y:S02]  /*5230*/  IADD3 R139, P2, R27, UR8, RZ ;  /* 0x000000081b8b7c10 */ /* 0x000fe4000ff5e0ff */
[----:B------:R-:W-:-:S02]  /*5240*/  SHF.R.S32.HI R33, RZ, 0x1f, R32 ;  /* 0x0000001fff217819 */ /* 0x000fc40000011420 */
[----:B0-----:R-:W-:Y:S02]  /*5250*/  IADD3 R90, P3, R28, UR8, RZ ;  /* 0x000000081c5a7c10 */ /* 0x001fe4000ff7e0ff */
[----:B------:R-:W-:Y:S02]  /*5260*/  SHF.R.S32.HI R32, RZ, 0x1f, R31 ;  /* 0x0000001fff207819 */ /* 0x000fe4000001141f */
[----:B------:R-:W-:Y:S01]  /*5270*/  SHF.R.S32.HI R31, RZ, 0x1f, R30 ;  /* 0x0000001fff1f7819 */ /* 0x000fe2000001141e */
[----:B------:R0:W-:Y:S01]  /*5280*/  STL [R1+0x30], R90 ;  /* 0x0000305a01007387 */ /* 0x0001e20000100800 */
[----:B------:R-:W-:Y:S02]  /*5290*/  SHF.R.S32.HI R30, RZ, 0x1f, R29 ;  /* 0x0000001fff1e7819 */ /* 0x000fe4000001141d */
[----:B------:R-:W-:Y:S01]  /*52a0*/  SHF.R.S32.HI R29, RZ, 0x1f, R28 ;  /* 0x0000001fff1d7819 */ /* 0x000fe2000001141c */
[----:B------:R1:W-:Y:S01]  /*52b0*/  STL [R1+0x38], R139 ;  /* 0x0000388b01007387 */ /* 0x0003e20000100800 */
[----:B------:R-:W-:-:S02]  /*52c0*/  SHF.R.S32.HI R28, RZ, 0x1f, R27 ;  /* 0x0000001fff1c7819 */ /* 0x000fc4000001141b */
[----:B------:R-:W-:Y:S02]  /*52d0*/  IADD3.X R143, R30, UR9, RZ, P5, !PT ;  /* 0x000000091e8f7c10 */ /* 0x000fe4000affe4ff */
[----:B------:R-:W-:Y:S02]  /*52e0*/  SHF.R.S32.HI R27, RZ, 0x1f, R26 ;  /* 0x0000001fff1b7819 */ /* 0x000fe4000001141a */
[----:B0-----:R-:W-:Y:S02]  /*52f0*/  IADD3.X R90, R34, UR9, RZ, P1, !PT ;  /* 0x00000009225a7c10 */ /* 0x001fe40008ffe4ff */
[----:B------:R-:W-:Y:S02]  /*5300*/  CS2R R34, SRZ ;  /* 0x0000000000227805 */ /* 0x000fe4000001ff00 */
[----:B-1----:R-:W-:Y:S01]  /*5310*/  IADD3 R139, P1, R26, UR8, RZ ;  /* 0x000000081a8b7c10 */ /* 0x002fe2000ff3e0ff */
[----:B------:R0:W-:Y:S01]  /*5320*/  STL [R1+0x4], R90 ;  /* 0x0000045a01007387 */ /* 0x0001e20000100800 */
[----:B------:R-:W-:-:S03]  /*5330*/  SHF.R.S32.HI R26, RZ, 0x1f, R25 ;  /* 0x0000001fff1a7819 */ /* 0x000fc60000011419 */
[----:B------:R1:W-:Y:S01]  /*5340*/  STL [R1+0x40], R139 ;  /* 0x0000408b01007387 */ /* 0x0003e20000100800 */
[----:B0-----:R-:W-:Y:S02]  /*5350*/  IADD3.X R90, R33, UR9, RZ, P0, !PT ;  /* 0x00000009215a7c10 */ /* 0x001fe400087fe4ff */
[----:B-1----:R-:W-:-:S03]  /*5360*/  IADD3 R139, P0, R25, UR8, RZ ;  /* 0x00000008198b7c10 */ /* 0x002fc6000ff1e0ff */
[----:B------:R0:W-:Y:S01]  /*5370*/  STL [R1+0xc], R90 ;  /* 0x00000c5a01007387 */ /* 0x0001e20000100800 */
[----:B------:R-:W-:-:S03]  /*5380*/  SHF.R.S32.HI R25, RZ, 0x1f, R24 ;  /* 0x0000001fff197819 */ /* 0x000fc60000011418 */
[----:B------:R1:W-:Y:S01]  /*5390*/  STL [R1+0x48], R139 ;  /* 0x0000488b01007387 */ /* 0x0003e20000100800 */
[----:B0-----:R-:W-:Y:S02]  /*53a0*/  IADD3.X R90, R32, UR9, RZ, P4, !PT ;  /* 0x00000009205a7c10 */ /* 0x001fe4000a7fe4ff */
[----:B------:R-:W-:Y:S02]  /*53b0*/  CS2R R32, SRZ ;  /* 0x0000000000207805 */ /* 0x000fe4000001ff00 */
[----:B------:R-:W-:Y:S01]  /*53c0*/  IADD3 R141, P4, R24, UR8, RZ ;  /* 0x00000008188d7c10 */ /* 0x000fe2000ff9e0ff */
[----:B------:R-:W-:Y:S01]  /*53d0*/  UMOV UR8, 0xfffffffe ;  /* 0xfffffffe00087882 */ /* 0x000fe20000000000 */
[----:B-1----:R-:W-:Y:S01]  /*53e0*/  IADD3.X R139, R31, UR9, RZ, P6, !PT ;  /* 0x000000091f8b7c10 */ /* 0x002fe2000b7fe4ff */
[----:B------:R0:W-:Y:S01]  /*53f0*/  STL [R1+0x14], R90 ;  /* 0x0000145a01007387 */ /* 0x0001e20000100800 */
[----:B------:R-:W-:-:S03]  /*5400*/  CS2R R30, SRZ ;  /* 0x00000000001e7805 */ /* 0x000fc6000001ff00 */
[----:B------:R1:W-:Y:S04]  /*5410*/  STL [R1+0x50], R141 ;  /* 0x0000508d01007387 */ /* 0x0003e80000100800 */
[----:B------:R2:W-:Y:S01]  /*5420*/  STL [R1+0x1c], R139 ;  /* 0x00001c8b01007387 */ /* 0x0005e20000100800 */
[C---:B0-----:R-:W-:Y:S01]  /*5430*/  IADD3 R90, P6, R2.reuse, UR6, RZ ;  /* 0x00000006025a7c10 */ /* 0x041fe2000ffde0ff */
[----:B------:R-:W-:Y:S02]  /*5440*/  USHF.R.U32.HI UR6, URZ, 0x4, UR12 ;  /* 0x000000043f067899 */ /* 0x000fe4000801160c */
[----:B------:R0:W-:Y:S01]  /*5450*/  STL [R1+0x24], R143 ;  /* 0x0000248f01007387 */ /* 0x0001e20000100800 */
[----:B-1----:R-:W-:Y:S01]  /*5460*/  IADD3.X R141, R29, UR9, RZ, P3, !PT ;  /* 0x000000091d8d7c10 */ /* 0x002fe20009ffe4ff */
[----:B------:R-:W-:Y:S01]  /*5470*/  USGXT.U32 UR6, UR6, 0xe ;  /* 0x0000000e0606789a */ /* 0x000fe20008000000 */
[----:B------:R-:W-:Y:S01]  /*5480*/  LEA.HI.X.SX32 R2, R2, UR7, 0x1, P6 ;  /* 0x0000000702027c11 */ /* 0x000fe2000b0f0eff */
[----:B------:R-:W-:Y:S01]  /*5490*/  UMOV UR7, URZ ;  /* 0x0000003f00077c82 */ /* 0x000fe20008000000 */
[----:B--2---:R-:W-:Y:S01]  /*54a0*/  IADD3.X R139, R28, UR9, RZ, P2, !PT ;  /* 0x000000091c8b7c10 */ /* 0x004fe200097fe4ff */
[----:B------:R1:W-:Y:S01]  /*54b0*/  STL [R1+0x2c], R141 ;  /* 0x00002c8d01007387 */ /* 0x0003e20000100800 */
[----:B------:R-:W-:-:S02]  /*54c0*/  CS2R R28, SRZ ;  /* 0x00000000001c7805 */ /* 0x000fc4000001ff00 */
[----:B0-----:R-:W-:Y:S01]  /*54d0*/  IADD3.X R143, R27, UR9, RZ, P1, !PT ;  /* 0x000000091b8f7c10 */ /* 0x001fe20008ffe4ff */
[----:B------:R0:W-:Y:S04]  /*54e0*/  STL [R1+0x34], R139 ;  /* 0x0000348b01007387 */ /* 0x0001e80000100800 */
[----:B------:R-:W-:Y:S01]  /*54f0*/  STL [R1+0x3c], R143 ;  /* 0x00003c8f01007387 */ /* 0x000fe20000100800 */
[----:B-1----:R-:W-:Y:S02]  /*5500*/  IADD3.X R141, R26, UR9, RZ, P0, !PT ;  /* 0x000000091a8d7c10 */ /* 0x002fe400087fe4ff */
[----:B------:R-:W-:Y:S02]  /*5510*/  CS2R R26, SRZ ;  /* 0x00000000001a7805 */ /* 0x000fe4000001ff00 */
[----:B0-----:R-:W-:Y:S01]  /*5520*/  IADD3.X R139, R25, UR9, RZ, P4, !PT ;  /* 0x00000009198b7c10 */ /* 0x001fe2000a7fe4ff */
[----:B------:R-:W-:Y:S01]  /*5530*/  STL [R1+0x44], R141 ;  /* 0x0000448d01007387 */ /* 0x000fe20000100800 */
[----:B------:R-:W-:Y:S01]  /*5540*/  UMOV UR9, 0x7fffffdf ;  /* 0x7fffffdf00097882 */ /* 0x000fe20000000000 */
[----:B------:R-:W-:Y:S01]  /*5550*/  CS2R R24, SRZ ;  /* 0x0000000000187805 */ /* 0x000fe2000001ff00 */
[----:B------:R-:W-:Y:S01]  /*5560*/  UIADD3.64 UR10, UR6, -UR8, URZ ;  /* 0x80000008060a7297 */ /* 0x000fe2000fffe03f */
[----:B------:R0:W-:Y:S01]  /*5570*/  STL [R1+0x4c], R139 ;  /* 0x00004c8b01007387 */ /* 0x0001e20000100800 */
[----:B------:R-:W-:Y:S01]  /*5580*/  UIADD3.64 UR8, UR4, -UR8, URZ ;  /* 0x8000000804087297 */ /* 0x000fe2000fffe03f */
[----:B0-----:R-:W-:-:S05]  /*5590*/  IMAD.SHL.U32 R139, R156, 0x8, RZ ;  /* 0x000000089c8b7824 */ /* 0x001fca00078e00ff */
[----:B------:R0:W-:Y:S02]  /*55a0*/  STL [R1+0x158], R139 ;  /* 0x0001588b01007387 */ /* 0x0001e40000100800 */
[----:B0-----:R-:W-:Y:S02]  /*55b0*/  IMAD R139, R136, UR15, RZ ;  /* 0x0000000f888b7c24 */ /* 0x001fe4000f8e02ff */
[----:B------:R-:W-:Y:S02]  /*55c0*/  IMAD R136, R137, UR15, RZ ;  /* 0x0000000f89887c24 */ /* 0x000fe4000f8e02ff */
[----:B------:R-:W-:Y:S02]  /*55d0*/  IMAD R136, R77, UR15, RZ ;  /* 0x0000000f4d887c24 */ /* 0x000fe4000f8e02ff */
[----:B------:R-:W-:Y:S02]  /*55e0*/  IMAD R136, R80, UR15, RZ ;  /* 0x0000000f50887c24 */ /* 0x000fe4000f8e02ff */
[----:B------:R-:W-:-:S02]  /*55f0*/  IMAD R136, R83, UR15, RZ ;  /* 0x0000000f53887c24 */ /* 0x000fc4000f8e02ff */
[----:B------:R-:W-:Y:S01]  /*5600*/  IMAD R139, R76, UR15, RZ ;  /* 0x0000000f4c8b7c24 */ /* 0x000fe2000f8e02ff */
[----:B------:R-:W-:Y:S01]  /*5610*/  CS2R R76, SRZ ;  /* 0x00000000004c7805 */ /* 0x000fe2000001ff00 */
[----:B------:R-:W-:Y:S02]  /*5620*/  IMAD R137, R78, UR15, RZ ;  /* 0x0000000f4e897c24 */ /* 0x000fe4000f8e02ff */
[----:B------:R-:W-:Y:S02]  /*5630*/  IMAD R136, R86, UR15, RZ ;  /* 0x0000000f56887c24 */ /* 0x000fe4000f8e02ff */
[----:B------:R-:W-:Y:S01]  /*5640*/  IMAD R139, R79, UR15, RZ ;  /* 0x0000000f4f8b7c24 */ /* 0x000fe2000f8e02ff */
[----:B------:R-:W-:Y:S01]  /*5650*/  CS2R R78, SRZ ;  /* 0x00000000004e7805 */ /* 0x000fe2000001ff00 */
[----:B------:R-:W-:Y:S01]  /*5660*/  IMAD R137, R81, UR15, RZ ;  /* 0x0000000f51897c24 */ /* 0x000fe2000f8e02ff */
[----:B------:R-:W-:Y:S01]  /*5670*/  CS2R R80, SRZ ;  /* 0x0000000000507805 */ /* 0x000fe2000001ff00 */
        /* <DEDUP_REMOVED lines=10> */
[----:B------:R-:W-:Y:S02]  /*5720*/  IMAD R132, R154, UR15, RZ ;  /* 0x0000000f9a847c24 */ /* 0x000fe4000f8e02ff */
[----:B------:R-:W-:Y:S02]  /*5730*/  IMAD R131, R152, UR15, RZ ;  /* 0x0000000f98837c24 */ /* 0x000fe4000f8e02ff */
[----:B------:R-:W-:Y:S02]  /*5740*/  IMAD R132, R148, UR15, RZ ;  /* 0x0000000f94847c24 */ /* 0x000fe4000f8e02ff */
[----:B------:R-:W-:Y:S02]  /*5750*/  IMAD R131, R146, UR15, RZ ;  /* 0x0000000f92837c24 */ /* 0x000fe4000f8e02ff */
[----:B------:R-:W-:Y:S02]  /*5760*/  IMAD R132, R142, UR15, RZ ;  /* 0x0000000f8e847c24 */ /* 0x000fe4000f8e02ff */
[----:B------:R-:W-:Y:S01]  /*5770*/  IMAD R131, R140, UR15, RZ ;  /* 0x0000000f8c837c24 */ /* 0x000fe2000f8e02ff */
[----:B------:R-:W-:-:S06]  /*5780*/  ULDC UR15, c[0x0][0x23c] ;  /* 0x00008f00000f7ab9 */ /* 0x000fcc0000000800 */
.L_x_2:
[----:B------:R-:W0:Y:S01]  /*5790*/  S2R R205, SR_TID.X ;  /* 0x0000000000cd7919 */ /* 0x000e220000002100 */
[----:B------:R-:W-:Y:S01]  /*57a0*/  ULDC UR19, c[0x0][0x238] ;  /* 0x00008e0000137ab9 */ /* 0x000fe20000000800 */
[C---:B------:R-:W-:Y:S01]  /*57b0*/  LOP3.LUT R130, R0.reuse, 0x16, RZ, 0xfc, !PT ;  /* 0x0000001600827812 */ /* 0x040fe200078efcff */
[C---:B------:R-:W-:Y:S01]  /*57c0*/  IMAD R134, R0.reuse, UR19, RZ ;  /* 0x0000001300867c24 */ /* 0x040fe2000f8e02ff */
[C---:B------:R-:W-:Y:S01]  /*57d0*/  LOP3.LUT R140, R0.reuse, 0x2, RZ, 0xfc, !PT ;  /* 0x00000002008c7812 */ /* 0x040fe200078efcff */
[----:B------:R-:W-:Y:S01]  /*57e0*/  ULDC UR20, c[0x0][0x238] ;  /* 0x00008e0000147ab9 */ /* 0x000fe20000000800 */
[----:B------:R-:W-:Y:S01]  /*57f0*/  LOP3.LUT R135, R0, 0x2, RZ, 0xfc, !PT ;  /* 0x0000000200877812 */ /* 0x000fe200078efcff */
[----:B------:R-:W-:Y:S01]  /*5800*/  ULDC UR19, c[0x0][0x238] ;  /* 0x00008e0000137ab9 */ /* 0x000fe20000000800 */
[----:B------:R-:W-:Y:S01]  /*5810*/  IADD3 R132, P0, R134, R90, RZ ;  /* 0x0000005a86847210 */ /* 0x000fe20007f1e0ff */
[----:B------:R-:W-:Y:S01]  /*5820*/  IMAD R140, R140, UR20, RZ ;  /* 0x000000148c8c7c24 */ /* 0x000fe2000f8e02ff */
[----:B------:R-:W-:Y:S01]  /*5830*/  ISETP.GE.AND P6, PT, R0, UR14, PT ;  /* 0x0000000e00007c0c */ /* 0x000fe2000bfc6270 */
[----:B------:R-:W-:Y:S01]  /*5840*/  ULDC UR20, c[0x0][0x238] ;  /* 0x00008e0000147ab9 */ /* 0x000fe20000000800 */
[----:B------:R-:W-:-:S02]  /*5850*/  ISETP.GE.AND P1, PT, R130, UR14, PT ;  /* 0x0000000e82007c0c */ /* 0x000fc4000bf26270 */
[----:B------:R-:W-:Y:S02]  /*5860*/  PRMT R155, RZ, 0x7610, R155 ;  /* 0x00007610ff9b7816 */ /* 0x000fe4000000009b */
[----:B------:R-:W-:Y:S02]  /*5870*/  PRMT R153, RZ, 0x7610, R153 ;  /* 0x00007610ff997816 */ /* 0x000fe40000000099 */
[----:B------:R-:W-:Y:S02]  /*5880*/  PRMT R154, RZ, 0x7610, R154 ;  /* 0x00007610ff9a7816 */ /* 0x000fe4000000009a */
[----:B------:R-:W-:Y:S02]  /*5890*/  PRMT R152, RZ, 0x7610, R152 ;  /* 0x00007610ff987816 */ /* 0x000fe40000000098 */
[----:B------:R-:W-:Y:S02]  /*58a0*/  PRMT R151, RZ, 0x7610, R151 ;  /* 0x00007610ff977816 */ /* 0x000fe40000000097 */
[----:B------:R-:W-:-:S02]  /*58b0*/  PRMT R150, RZ, 0x7610, R150 ;  /* 0x00007610ff967816 */ /* 0x000fc40000000096 */
[----:B------:R-:W-:Y:S02]  /*58c0*/  PRMT R149, RZ, 0x7610, R149 ;  /* 0x00007610ff957816 */ /* 0x000fe40000000095 */
[----:B------:R-:W-:Y:S02]  /*58d0*/  PRMT R142, RZ, 0x7610, R142 ;  /* 0x00007610ff8e7816 */ /* 0x000fe4000000008e */
[----:B------:R-:W-:Y:S01]  /*58e0*/  PRMT R137, RZ, 0x7610, R137 ;  /* 0x00007610ff897816 */ /* 0x000fe20000000089 */
[----:B------:R-:W1:Y:S01]  /*58f0*/  S2R R141, SR_TID.X ;  /* 0x00000000008d7919 */ /* 0x000e620000002100 */
[----:B------:R-:W-:Y:S01]  /*5900*/  LOP3.LUT R130, R0, 0x18, RZ, 0xfc, !PT ;  /* 0x0000001800827812 */ /* 0x000fe200078efcff */
[----:B------:R-:W-:Y:S01]  /*5910*/  ULDC UR21, c[0x0][0x238] ;  /* 0x00008e0000157ab9 */ /* 0x000fe20000000800 */
[----:B------:R-:W-:Y:S02]  /*5920*/  ISETP.GE.AND P3, PT, R135, UR14, PT ;  /* 0x0000000e87007c0c */ /* 0x000fe4000bf66270 */
[----:B------:R-:W-:-:S02]  /*5930*/  LEA.HI.X.SX32 R133, R134, R2, 0x1, P0 ;  /* 0x0000000286857211 */ /* 0x000fc400000f0eff */
[C---:B------:R-:W-:Y:S02]  /*5940*/  LOP3.LUT R135, R0.reuse, 0x4, RZ, 0xfc, !PT ;  /* 0x0000000400877812 */ /* 0x040fe400078efcff */
[----:B------:R-:W-:Y:S01]  /*5950*/  LOP3.LUT R134, R0, 0x4, RZ, 0xfc, !PT ;  /* 0x0000000400867812 */ /* 0x000fe200078efcff */
[----:B------:R2:W3:Y:S01]  /*5960*/  @!P6 LDG.E.U8 R155, desc[UR16][R132.64] ;  /* 0x00000010849be981 */ /* 0x0004e2000c1e1100 */
[----:B0-----:R-:W-:Y:S02]  /*5970*/  LEA.HI R131, R205, 0xe, RZ, 0x1a ;  /* 0x0000000ecd837811 */ /* 0x001fe400078fd0ff */
[----:B------:R-:W-:Y:S01]  /*5980*/  ISETP.GE.AND P2, PT, R130, UR14, PT ;  /* 0x0000000e82007c0c */ /* 0x000fe2000bf46270 */
[----:B------:R-:W-:Y:S01]  /*5990*/  IMAD R134, R134, UR19, RZ ;  /* 0x0000001386867c24 */ /* 0x000fe2000f8e02ff */
[----:B------:R-:W-:Y:S01]  /*59a0*/  ISETP.GE.AND P5, PT, R135, UR14, PT ;  /* 0x0000000e87007c0c */ /* 0x000fe2000bfa6270 */
[----:B------:R-:W-:Y:S01]  /*59b0*/  ULDC UR19, c[0x0][0x238] ;  /* 0x00008e0000137ab9 */ /* 0x000fe20000000800 */
[----:B------:R-:W-:-:S02]  /*59c0*/  IADD3 R130, P0, R140, R90, RZ ;  /* 0x0000005a8c827210 */ /* 0x000fc40007f1e0ff */
[----:B------:R-:W-:Y:S02]  /*59d0*/  LOP3.LUT R135, R0, 0x6, RZ, 0xfc, !PT ;  /* 0x0000000600877812 */ /* 0x000fe400078efcff */
[----:B------:R-:W-:Y:S02]  /*59e0*/  ISETP.GE.AND P4, PT, R131, UR14, PT ;  /* 0x0000000e83007c0c */ /* 0x000fe4000bf86270 */
[----:B------:R-:W-:Y:S02]  /*59f0*/  LEA.HI.X.SX32 R131, R140, R2, 0x1, P0 ;  /* 0x000000028c837211 */ /* 0x000fe400000f0eff */
[----:B------:R-:W-:Y:S02]  /*5a00*/  ISETP.GE.AND P0, PT, R135, UR14, PT ;  /* 0x0000000e87007c0c */ /* 0x000fe4000bf06270 */
[----:B--2---:R-:W-:Y:S01]  /*5a10*/  IADD3 R132, P6, R134, R90, RZ ;  /* 0x0000005a86847210 */ /* 0x004fe20007fde0ff */
[----:B------:R0:W2:Y:S01]  /*5a20*/  @!P3 LDG.E.U8 R154, desc[UR16][R130.64] ;  /* 0x00000010829ab981 */ /* 0x0000a2000c1e1100 */
[----:B------:R-:W-:-:S02]  /*5a30*/  LOP3.LUT R135, R0, 0x8, RZ, 0xfc, !PT ;  /* 0x0000000800877812 */ /* 0x000fc400078efcff */
[----:B------:R-:W-:Y:S02]  /*5a40*/  LOP3.LUT R140, R0, 0x6, RZ, 0xfc, !PT ;  /* 0x00000006008c7812 */ /* 0x000fe400078efcff */
[----:B------:R-:W-:Y:S01]  /*5a50*/  LEA.HI.X.SX32 R133, R134, R2, 0x1, P6 ;  /* 0x0000000286857211 */ /* 0x000fe200030f0eff */
[----:B------:R-:W-:Y:S01]  /*5a60*/  IMAD R135, R135, UR19, RZ ;  /* 0x0000001387877c24 */ /* 0x000fe2000f8e02ff */
[----:B------:R-:W-:Y:S01]  /*5a70*/  LOP3.LUT R134, R0, 0x8, RZ, 0xfc, !PT ;  /* 0x0000000800867812 */ /* 0x000fe200078efcff */
[----:B------:R-:W-:Y:S01]  /*5a80*/  IMAD R140, R140, UR20, RZ ;  /* 0x000000148c8c7c24 */ /* 0x000fe2000f8e02ff */
[----:B------:R-:W-:Y:S01]  /*5a90*/  ULDC UR20, c[0x0][0x238] ;  /* 0x00008e0000147ab9 */ /* 0x000fe20000000800 */
[----:B------:R4:W5:Y:S01]  /*5aa0*/  @!P5 LDG.E.U8 R153, desc[UR16][R132.64] ;  /* 0x000000108499d981 */ /* 0x000962000c1e1100 */
[----:B------:R-:W-:Y:S01]  /*5ab0*/  ISETP.GE.AND P6, PT, R134, UR14, PT ;  /* 0x0000000e86007c0c */ /* 0x000fe2000bfc6270 */
[----:B------:R-:W-:Y:S01]  /*5ac0*/  ULDC UR19, c[0x0][0x238] ;  /* 0x00008e0000137ab9 */ /* 0x000fe20000000800 */
[----:B0-----:R-:W-:-:S02]  /*5ad0*/  IADD3 R130, P3, R140, R90, RZ ;  /* 0x0000005a8c827210 */ /* 0x001fc40007f7e0ff */
[----:B------:R-:W-:Y:S02]  /*5ae0*/  LOP3.LUT R134, R0, 0xa, RZ, 0xfc, !PT ;  /* 0x0000000a00867812 */ /* 0x000fe400078efcff */
[C---:B----4-:R-:W-:Y:S02]  /*5af0*/  IADD3 R132, P5, R135.reuse, R90, RZ ;  /* 0x0000005a87847210 */ /* 0x050fe40007fbe0ff */
[-C--:B------:R-:W-:Y:S02]  /*5b00*/  LEA.HI.X.SX32 R131, R140, R2.reuse, 0x1, P3 ;  /* 0x000000028c837211 */ /* 0x080fe400018f0eff */
[----:B------:R-:W-:Y:S02]  /*5b10*/  LEA.HI.X.SX32 R133, R135, R2, 0x1, P5 ;  /* 0x0000000287857211 */ /* 0x000fe400028f0eff */
[----:B------:R-:W-:Y:S01]  /*5b20*/  LOP3.LUT R135, R0, 0xa, RZ, 0xfc, !PT ;  /* 0x0000000a00877812 */ /* 0x000fe200078efcff */
[----:B------:R0:W4:Y:S01]  /*5b30*/  @!P0 LDG.E.U8 R152, desc[UR16][R130.64] ;  /* 0x0000001082988981 */ /* 0x000122000c1e1100 */
[----:B------:R-:W-:-:S02]  /*5b40*/  ISETP.GE.AND P3, PT, R134, UR14, PT ;  /* 0x0000000e86007c0c */ /* 0x000fc4000bf66270 */
[----:B------:R-:W-:Y:S01]  /*5b50*/  LOP3.LUT R134, R0, 0xc, RZ, 0xfc, !PT ;  /* 0x0000000c00867812 */ /* 0x000fe200078efcff */
[----:B------:R-:W-:Y:S01]  /*5b60*/  IMAD R135, R135, UR20, RZ ;  /* 0x0000001487877c24 */ /* 0x000fe2000f8e02ff */
[----:B------:R1:W4:Y:S01]  /*5b70*/  @!P6 LDG.E.U8 R151, desc[UR16][R132.64] ;  /* 0x000000108497e981 */ /* 0x000322000c1e1100 */
[----:B------:R-:W-:Y:S01]  /*5b80*/  ULDC UR20, c[0x0][0x238] ;  /* 0x00008e0000147ab9 */ /* 0x000fe20000000800 */
[C---:B------:R-:W-:Y:S01]  /*5b90*/  ISETP.GE.AND P5, PT, R134.reuse, UR14, PT ;  /* 0x0000000e86007c0c */ /* 0x040fe2000bfa6270 */
[----:B------:R-:W-:Y:S01]  /*5ba0*/  IMAD R134, R134, UR19, RZ ;  /* 0x0000001386867c24 */ /* 0x000fe2000f8e02ff */
[----:B------:R-:W-:Y:S01]  /*5bb0*/  ULDC UR19, c[0x0][0x238] ;  /* 0x00008e0000137ab9 */ /* 0x000fe20000000800 */
[-C--:B0-----:R-:W-:Y:S02]  /*5bc0*/  IADD3 R130, P0, R135, R90.reuse, RZ ;  /* 0x0000005a87827210 */ /* 0x081fe40007f1e0ff */
[----:B-1----:R-:W-:Y:S02]  /*5bd0*/  LOP3.LUT R133, R0, 0x1a, RZ, 0xfc, !PT ;  /* 0x0000001a00857812 */ /* 0x002fe400078efcff */
[----:B------:R-:W-:-:S02]  /*5be0*/  IADD3 R132, P6, R134, R90, RZ ;  /* 0x0000005a86847210 */ /* 0x000fc40007fde0ff */
[-C--:B------:R-:W-:Y:S02]  /*5bf0*/  LEA.HI.X.SX32 R131, R135, R2.reuse, 0x1, P0 ;  /* 0x0000000287837211 */ /* 0x080fe400000f0eff */
[----:B------:R-:W-:Y:S02]  /*5c00*/  ISETP.GE.AND P0, PT, R133, UR14, PT ;  /* 0x0000000e85007c0c */ /* 0x000fe4000bf06270 */
[----:B------:R-:W-:Y:S01]  /*5c10*/  LEA.HI.X.SX32 R133, R134, R2, 0x1, P6 ;  /* 0x0000000286857211 */ /* 0x000fe200030f0eff */
[----:B------:R-:W4:Y:S01]  /*5c20*/  @!P3 LDG.E.U8 R150, desc[UR16][R130.64] ;  /* 0x000000108296b981 */ /* 0x000f22000c1e1100 */
[----:B------:R-:W0:Y:S01]  /*5c30*/  S2R R134, SR_TID.X ;  /* 0x0000000000867919 */ /* 0x000e220000002100 */
[----:B------:R-:W-:Y:S02]  /*5c40*/  LOP3.LUT R135, R0, 0x10, RZ, 0xfc, !PT ;  /* 0x0000001000877812 */ /* 0x000fe400078efcff */
[----:B------:R1:W4:Y:S03]  /*5c50*/  @!P5 LDG.E.U8 R149, desc[UR16][R132.64] ;  /* 0x000000108495d981 */ /* 0x000326000c1e1100 */
[----:B------:R-:W-:Y:S01]  /*5c60*/  IMAD R135, R135, UR20, RZ ;  /* 0x0000001487877c24 */ /* 0x000fe2000f8e02ff */
[----:B------:R-:W-:-:S04]  /*5c70*/  ULDC UR20, c[0x0][0x238] ;  /* 0x00008e0000147ab9 */ /* 0x000fc80000000800 */
[----:B-1----:R-:W-:Y:S02]  /*5c80*/  IADD3 R132, P5, R135, R90, RZ ;  /* 0x0000005a87847210 */ /* 0x002fe40007fbe0ff */
[----:B0-----:R-:W-:Y:S02]  /*5c90*/  LEA.HI R140, R134, 0xe, RZ, 0x1a ;  /* 0x0000000e868c7811 */ /* 0x001fe400078fd0ff */
[----:B------:R-:W-:-:S03]  /*5ca0*/  LOP3.LUT R134, R0, 0x10, RZ, 0xfc, !PT ;  /* 0x0000001000867812 */ /* 0x000fc600078efcff */
[----:B------:R-:W-:Y:S01]  /*5cb0*/  IMAD R140, R140, UR19, RZ ;  /* 0x000000138c8c7c24 */ /* 0x000fe2000f8e02ff */
[----:B------:R-:W-:Y:S01]  /*5cc0*/  ISETP.GE.AND P3, PT, R134, UR14, PT ;  /* 0x0000000e86007c0c */ /* 0x000fe2000bf66270 */
[----:B------:R-:W-:Y:S01]  /*5cd0*/  ULDC UR19, c[0x0][0x238] ;  /* 0x00008e0000137ab9 */ /* 0x000fe20000000800 */
[----:B------:R-:W-:Y:S02]  /*5ce0*/  LOP3.LUT R134, R0, 0x12, RZ, 0xfc, !PT ;  /* 0x0000001200867812 */ /* 0x000fe400078efcff */
[C---:B------:R-:W-:Y:S02]  /*5cf0*/  IADD3 R130, P6, R140.reuse, R90, RZ ;  /* 0x0000005a8c827210 */ /* 0x040fe40007fde0ff */
[-C--:B------:R-:W-:Y:S02]  /*5d00*/  LEA.HI.X.SX32 R133, R135, R2.reuse, 0x1, P5 ;  /* 0x0000000287857211 */ /* 0x080fe400028f0eff */
[----:B------:R-:W-:Y:S02]  /*5d10*/  LEA.HI.X.SX32 R131, R140, R2, 0x1, P6 ;  /* 0x000000028c837211 */ /* 0x000fe400030f0eff */
[C---:B------:R-:W-:Y:S01]  /*5d20*/  ISETP.GE.AND P6, PT, R134.reuse, UR14, PT ;  /* 0x0000000e86007c0c */ /* 0x040fe2000bfc6270 */
[----:B------:R-:W-:Y:S01]  /*5d30*/  IMAD R134, R134, UR19, RZ ;  /* 0x0000001386867c24 */ /* 0x000fe2000f8e02ff */
[C---:B------:R-:W-:Y:S01]  /*5d40*/  LOP3.LUT R140, R0.reuse, 0x14, RZ, 0xfc, !PT ;  /* 0x00000014008c7812 */ /* 0x040fe200078efcff */
[----:B------:R0:W4:Y:S01]  /*5d50*/  @!P4 LDG.E.U8 R142, desc[UR16][R130.64] ;  /* 0x00000010828ec981 */ /* 0x000122000c1e1100 */
[----:B------:R-:W-:Y:S01]  /*5d60*/  LOP3.LUT R135, R0, 0x14, RZ, 0xfc, !PT ;  /* 0x0000001400877812 */ /* 0x000fe200078efcff */
[----:B------:R-:W-:-:S02]  /*5d70*/  ULDC UR19, c[0x0][0x238] ;  /* 0x00008e0000137ab9 */ /* 0x000fc40000000800 */
[----:B------:R1:W4:Y:S01]  /*5d80*/  @!P3 LDG.E.U8 R137, desc[UR16][R132.64] ;  /* 0x000000108489b981 */ /* 0x000322000c1e1100 */
[----:B------:R-:W-:Y:S01]  /*5d90*/  IMAD R140, R140, UR20, RZ ;  /* 0x000000148c8c7c24 */ /* 0x000fe2000f8e02ff */
[----:B------:R-:W-:Y:S01]  /*5da0*/  ISETP.GE.AND P4, PT, R135, UR14, PT ;  /* 0x0000000e87007c0c */ /* 0x000fe2000bf86270 */
[----:B------:R-:W-:Y:S01]  /*5db0*/  ULDC UR20, c[0x0][0x238] ;  /* 0x00008e0000147ab9 */ /* 0x000fe20000000800 */
[----:B0-----:R-:W-:Y:S02]  /*5dc0*/  IADD3 R130, P5, R134, R90, RZ ;  /* 0x0000005a86827210 */ /* 0x001fe40007fbe0ff */
[----:B-1----:R-:W-:Y:S02]  /*5dd0*/  LOP3.LUT R132, R0, 0x1c, RZ, 0xfc, !PT ;  /* 0x0000001c00847812 */ /* 0x002fe400078efcff */
[----:B------:R-:W-:Y:S02]  /*5de0*/  LEA.HI.X.SX32 R131, R134, R2, 0x1, P5 ;  /* 0x0000000286837211 */ /* 0x000fe400028f0eff */
[----:B------:R-:W-:-:S02]  /*5df0*/  ISETP.GE.AND P3, PT, R132, UR14, PT ;  /* 0x0000000e84007c0c */ /* 0x000fc4000bf66270 */
[----:B------:R-:W-:Y:S02]  /*5e00*/  IADD3 R132, P5, R140, R90, RZ ;  /* 0x0000005a8c847210 */ /* 0x000fe40007fbe0ff */
[----:B------:R-:W-:Y:S02]  /*5e10*/  LOP3.LUT R135, R0, 0x16, RZ, 0xfc, !PT ;  /* 0x0000001600877812 */ /* 0x000fe400078efcff */
[----:B------:R-:W-:Y:S02]  /*5e20*/  PRMT R148, RZ, 0x7610, R148 ;  /* 0x00007610ff947816 */ /* 0x000fe40000000094 */
[----:B------:R-:W-:Y:S01]  /*5e30*/  LEA.HI.X.SX32 R133, R140, R2, 0x1, P5 ;  /* 0x000000028c857211 */ /* 0x000fe200028f0eff */
[----:B------:R-:W-:Y:S01]  /*5e40*/  IMAD R135, R135, UR19, RZ ;  /* 0x0000001387877c24 */ /* 0x000fe2000f8e02ff */
[----:B------:R-:W-:Y:S01]  /*5e50*/  LOP3.LUT R140, R0, 0x18, RZ, 0xfc, !PT ;  /* 0x00000018008c7812 */ /* 0x000fe200078efcff */
[----:B------:R-:W-:Y:S01]  /*5e60*/  ULDC UR19, c[0x0][0x238] ;  /* 0x00008e0000137ab9 */ /* 0x000fe20000000800 */
[----:B------:R-:W-:Y:S01]  /*5e70*/  PRMT R138, RZ, 0x7610, R138 ;  /* 0x00007610ff8a7816 */ /* 0x000fe2000000008a */
[----:B------:R0:W4:Y:S01]  /*5e80*/  @!P6 LDG.E.U8 R148, desc[UR16][R130.64] ;  /* 0x000000108294e981 */ /* 0x000122000c1e1100 */
[----:B------:R-:W-:Y:S01]  /*5e90*/  LEA.HI R134, R205, 0x1e, RZ, 0x1a ;  /* 0x0000001ecd867811 */ /* 0x000fe200078fd0ff */
[----:B------:R-:W-:Y:S01]  /*5ea0*/  IMAD R140, R140, UR20, RZ ;  /* 0x000000148c8c7c24 */ /* 0x000fe2000f8e02ff */
[----:B------:R-:W-:Y:S01]  /*5eb0*/  PRMT R145, RZ, 0x7610, R145 ;  /* 0x00007610ff917816 */ /* 0x000fe20000000091 */
[----:B------:R-:W-:Y:S01]  /*5ec0*/  ULDC UR20, c[0x0][0x238] ;  /* 0x00008e0000147ab9 */ /* 0x000fe20000000800 */
[----:B------:R-:W-:Y:S01]  /*5ed0*/  ISETP.GE.AND P5, PT, R134, UR14, PT ;  /* 0x0000000e86007c0c */ /* 0x000fe2000bfa6270 */
[----:B------:R1:W4:Y:S01]  /*5ee0*/  @!P4 LDG.E.U8 R138, desc[UR16][R132.64] ;  /* 0x00000010848ac981 */ /* 0x000322000c1e1100 */
[----:B0-----:R-:W-:-:S02]  /*5ef0*/  IADD3 R130, P6, R135, R90, RZ ;  /* 0x0000005a87827210 */ /* 0x001fc40007fde0ff */
[----:B------:R-:W-:Y:S02]  /*5f00*/  LOP3.LUT R134, R0, 0x20, RZ, 0xfc, !PT ;  /* 0x0000002000867812 */ /* 0x000fe400078efcff */
[----:B------:R-:W-:Y:S02]  /*5f10*/  LEA.HI.X.SX32 R131, R135, R2, 0x1, P6 ;  /* 0x0000000287837211 */ /* 0x000fe400030f0eff */
[----:B-1----:R-:W-:Y:S02]  /*5f20*/  IADD3 R132, P6, R140, R90, RZ ;  /* 0x0000005a8c847210 */ /* 0x002fe40007fde0ff */
[----:B------:R-:W-:Y:S01]  /*5f30*/  LOP3.LUT R135, R0, 0x1a, RZ, 0xfc, !PT ;  /* 0x0000001a00877812 */ /* 0x000fe200078efcff */
[----:B------:R0:W4:Y:S01]  /*5f40*/  @!P1 LDG.E.U8 R145, desc[UR16][R130.64] ;  /* 0x0000001082919981 */ /* 0x000122000c1e1100 */
[----:B------:R-:W-:Y:S02]  /*5f50*/  ISETP.GE.AND P4, PT, R134, UR14, PT ;  /* 0x0000000e86007c0c */ /* 0x000fe4000bf86270 */
[----:B------:R-:W-:Y:S01]  /*5f60*/  LEA.HI.X.SX32 R133, R140, R2, 0x1, P6 ;  /* 0x000000028c857211 */ /* 0x000fe200030f0eff */
[----:B------:R-:W-:Y:S01]  /*5f70*/  IMAD R135, R135, UR19, RZ ;  /* 0x0000001387877c24 */ /* 0x000fe2000f8e02ff */
[C---:B------:R-:W-:Y:S01]  /*5f80*/  LOP3.LUT R134, R0.reuse, 0x22, RZ, 0xfc, !PT ;  /* 0x0000002200867812 */ /* 0x040fe200078efcff */
[----:B------:R-:W-:Y:S01]  /*5f90*/  ULDC UR19, c[0x0][0x238] ;  /* 0x00008e0000137ab9 */ /* 0x000fe20000000800 */
[----:B------:R-:W-:-:S02]  /*5fa0*/  LOP3.LUT R140, R0, 0x1c, RZ, 0xfc, !PT ;  /* 0x0000001c008c7812 */ /* 0x000fc400078efcff */
[----:B------:R-:W-:Y:S02]  /*5fb0*/  PRMT R143, RZ, 0x7610, R143 ;  /* 0x00007610ff8f7816 */ /* 0x000fe4000000008f */
[----:B------:R-:W-:Y:S01]  /*5fc0*/  ISETP.GE.AND P1, PT, R134, UR14, PT ;  /* 0x0000000e86007c0c */ /* 0x000fe2000bf26270 */
[----:B------:R-:W-:Y:S01]  /*5fd0*/  IMAD R140, R140, UR20, RZ ;  /* 0x000000148c8c7c24 */ /* 0x000fe2000f8e02ff */
[C---:B0-----:R-:W-:Y:S01]  /*5fe0*/  IADD3 R130, P6, R135.reuse, R90, RZ ;  /* 0x0000005a87827210 */ /* 0x041fe20007fde0ff */
[----:B------:R-:W-:Y:S01]  /*5ff0*/  ULDC UR20, c[0x0][0x238] ;  /* 0x00008e0000147ab9 */ /* 0x000fe20000000800 */
[----:B------:R-:W-:Y:S01]  /*6000*/  LOP3.LUT R134, R0, 0x24, RZ, 0xfc, !PT ;  /* 0x0000002400867812 */ /* 0x000fe200078efcff */
[----:B------:R0:W4:Y:S01]  /*6010*/  @!P2 LDG.E.U8 R143, desc[UR16][R132.64] ;  /* 0x00000010848fa981 */ /* 0x000122000c1e1100 */
[----:B------:R-:W-:Y:S02]  /*6020*/  LEA.HI.X.SX32 R131, R135, R2, 0x1, P6 ;  /* 0x0000000287837211 */ /* 0x000fe400030f0eff */
[----:B------:R-:W-:-:S02]  /*6030*/  ISETP.GE.AND P2, PT, R134, UR14, PT ;  /* 0x0000000e86007c0c */ /* 0x000fc4000bf46270 */
[C---:B------:R-:W-:Y:S02]  /*6040*/  IADD3 R134, P6, R140.reuse, R90, RZ ;  /* 0x0000005a8c867210 */ /* 0x040fe40007fde0ff */
[----:B------:R-:W-:Y:S02]  /*6050*/  LEA.HI R141, R141, 0x1e, RZ, 0x1a ;  /* 0x0000001e8d8d7811 */ /* 0x000fe400078fd0ff */
[----:B------:R-:W-:Y:S02]  /*6060*/  LEA.HI.X.SX32 R135, R140, R2, 0x1, P6 ;  /* 0x000000028c877211 */ /* 0x000fe400030f0eff */
[----:B0-----:R-:W-:Y:S01]  /*6070*/  PRMT R132, RZ, 0x7610, R132 ;  /* 0x00007610ff847816 */ /* 0x001fe20000000084 */
[----:B------:R-:W-:Y:S01]  /*6080*/  IMAD R141, R141, UR19, RZ ;  /* 0x000000138d8d7c24 */ /* 0x000fe2000f8e02ff */
[----:B------:R-:W-:Y:S01]  /*6090*/  LOP3.LUT R140, R0, 0x20, RZ, 0xfc, !PT ;  /* 0x00000020008c7812 */ /* 0x000fe200078efcff */
[----:B------:R-:W-:Y:S01]  /*60a0*/  ULDC UR19, c[0x0][0x238] ;  /* 0x00008e0000137ab9 */ /* 0x000fe20000000800 */
[----:B------:R-:W-:-:S02]  /*60b0*/  PRMT R139, RZ, 0x7610, R139 ;  /* 0x00007610ff8b7816 */ /* 0x000fc4000000008b */
[----:B------:R0:W4:Y:S01]  /*60c0*/  @!P0 LDG.E.U8 R132, desc[UR16][R130.64] ;  /* 0x0000001082848981 */ /* 0x000122000c1e1100 */
[----:B------:R-:W-:Y:S01]  /*60d0*/  IMAD R140, R140, UR20, RZ ;  /* 0x000000148c8c7c24 */ /* 0x000fe2000f8e02ff */
[C---:B------:R-:W-:Y:S01]  /*60e0*/  LOP3.LUT R144, R0.reuse, 0x22, RZ, 0xfc, !PT ;  /* 0x0000002200907812 */ /* 0x040fe200078efcff */
[----:B------:R-:W-:Y:S01]  /*60f0*/  ULDC UR20, c[0x0][0x238] ;  /* 0x00008e0000147ab9 */ /* 0x000fe20000000800 */
[----:B------:R-:W-:Y:S01]  /*6100*/  LOP3.LUT R133, R0, 0x26, RZ, 0xfc, !PT ;  /* 0x0000002600857812 */ /* 0x000fe200078efcff */
[----:B------:R1:W4:Y:S01]  /*6110*/  @!P3 LDG.E.U8 R139, desc[UR16][R134.64] ;  /* 0x00000010868bb981 */ /* 0x000322000c1e1100 */
[----:B------:R-:W-:Y:S02]  /*6120*/  PRMT R136, RZ, 0x7610, R136 ;  /* 0x00007610ff887816 */ /* 0x000fe40000000088 */
[----:B0-----:R-:W-:Y:S01]  /*6130*/  IADD3 R130, P6, R141, R90, RZ ;  /* 0x0000005a8d827210 */ /* 0x001fe20007fde0ff */
[----:B------:R-:W-:Y:S01]  /*6140*/  IMAD R144, R144, UR19, RZ ;  /* 0x0000001390907c24 */ /* 0x000fe2000f8e02ff */
[----:B------:R-:W-:Y:S01]  /*6150*/  ISETP.GE.AND P0, PT, R133, UR14, PT ;  /* 0x0000000e85007c0c */ /* 0x000fe2000bf06270 */
[----:B------:R-:W-:Y:S01]  /*6160*/  ULDC UR19, c[0x0][0x238] ;  /* 0x00008e0000137ab9 */ /* 0x000fe20000000800 */
[----:B------:R-:W-:-:S02]  /*6170*/  LEA.HI.X.SX32 R131, R141, R2, 0x1, P6 ;  /* 0x000000028d837211 */ /* 0x000fc400030f0eff */
[----:B-1----:R-:W-:Y:S02]  /*6180*/  IADD3 R134, P6, R140, R90, RZ ;  /* 0x0000005a8c867210 */ /* 0x002fe40007fde0ff */
[----:B------:R-:W-:Y:S01]  /*6190*/  LOP3.LUT R133, R0, 0x28, RZ, 0xfc, !PT ;  /* 0x0000002800857812 */ /* 0x000fe200078efcff */
[----:B------:R0:W4:Y:S01]  /*61a0*/  @!P5 LDG.E.U8 R136, desc[UR16][R130.64] ;  /* 0x000000108288d981 */ /* 0x000122000c1e1100 */
[----:B------:R-:W-:Y:S02]  /*61b0*/  LEA.HI.X.SX32 R135, R140, R2, 0x1, P6 ;  /* 0x000000028c877211 */ /* 0x000fe400030f0eff */
[C---:B------:R-:W-:Y:S02]  /*61c0*/  LOP3.LUT R141, R0.reuse, 0x24, RZ, 0xfc, !PT ;  /* 0x00000024008d7812 */ /* 0x040fe400078efcff */
[----:B------:R-:W-:Y:S02]  /*61d0*/  ISETP.GE.AND P3, PT, R133, UR14, PT ;  /* 0x0000000e85007c0c */ /* 0x000fe4000bf66270 */
[----:B------:R-:W-:-:S02]  /*61e0*/  LOP3.LUT R133, R0, 0x2a, RZ, 0xfc, !PT ;  /* 0x0000002a00857812 */ /* 0x000fc400078efcff */
[C---:B0-----:R-:W-:Y:S02]  /*61f0*/  IADD3 R130, P6, R144.reuse, R90, RZ ;  /* 0x0000005a90827210 */ /* 0x041fe40007fde0ff */
[----:B------:R-:W-:Y:S01]  /*6200*/  PRMT R147, RZ, 0x7610, R147 ;  /* 0x00007610ff937816 */ /* 0x000fe20000000093 */
[----:B------:R-:W-:Y:S01]  /*6210*/  IMAD R141, R141, UR20, RZ ;  /* 0x000000148d8d7c24 */ /* 0x000fe2000f8e02ff */
[----:B------:R-:W-:Y:S01]  /*6220*/  LEA.HI.X.SX32 R131, R144, R2, 0x1, P6 ;  /* 0x0000000290837211 */ /* 0x000fe200030f0eff */
[----:B------:R-:W-:Y:S01]  /*6230*/  ULDC UR20, c[0x0][0x238] ;  /* 0x00008e0000147ab9 */ /* 0x000fe20000000800 */
[C---:B------:R-:W-:Y:S02]  /*6240*/  LOP3.LUT R140, R0.reuse, 0x2c, RZ, 0xfc, !PT ;  /* 0x0000002c008c7812 */ /* 0x040fe400078efcff */
[----:B------:R-:W-:Y:S01]  /*6250*/  LOP3.LUT R144, R0, 0x26, RZ, 0xfc, !PT ;  /* 0x0000002600907812 */ /* 0x000fe200078efcff */
[----:B------:R0:W4:Y:S01]  /*6260*/  @!P4 LDG.E.U8 R147, desc[UR16][R134.64] ;  /* 0x000000108693c981 */ /* 0x000122000c1e1100 */
[----:B------:R-:W-:-:S02]  /*6270*/  ISETP.GE.AND P5, PT, R133, UR14, PT ;  /* 0x0000000e85007c0c */ /* 0x000fc4000bfa6270 */
[----:B------:R-:W-:Y:S01]  /*6280*/  PRMT R133, RZ, 0x7610, R133 ;  /* 0x00007610ff857816 */ /* 0x000fe20000000085 */
[----:B------:R-:W-:Y:S01]  /*6290*/  IMAD R144, R144, UR19, RZ ;  /* 0x0000001390907c24 */ /* 0x000fe2000f8e02ff */
[----:B------:R-:W-:Y:S01]  /*62a0*/  ISETP.GE.AND P4, PT, R140, UR14, PT ;  /* 0x0000000e8c007c0c */ /* 0x000fe2000bf86270 */
[----:B------:R-:W-:Y:S01]  /*62b0*/  ULDC UR19, c[0x0][0x238] ;  /* 0x00008e0000137ab9 */ /* 0x000fe20000000800 */
[----:B------:R-:W-:Y:S02]  /*62c0*/  LOP3.LUT R140, R0, 0x30, RZ, 0xfc, !PT ;  /* 0x00000030008c7812 */ /* 0x000fe400078efcff */
[----:B------:R1:W4:Y:S01]  /*62d0*/  @!P1 LDG.E.U8 R133, desc[UR16][R130.64] ;  /* 0x0000001082859981 */ /* 0x000322000c1e1100 */
[C---:B0-----:R-:W-:Y:S02]  /*62e0*/  IADD3 R134, P6, R141.reuse, R90, RZ ;  /* 0x0000005a8d867210 */ /* 0x041fe40007fde0ff */
[----:B------:R-:W-:Y:S02]  /*62f0*/  ISETP.GE.AND P1, PT, R140, UR14, PT ;  /* 0x0000000e8c007c0c */ /* 0x000fe4000bf26270 */
[----:B------:R-:W-:-:S02]  /*6300*/  LEA.HI.X.SX32 R135, R141, R2, 0x1, P6 ;  /* 0x000000028d877211 */ /* 0x000fc400030f0eff */
[----:B------:R-:W-:Y:S02]  /*6310*/  IADD3 R140, P6, R144, R90, RZ ;  /* 0x0000005a908c7210 */ /* 0x000fe40007fde0ff */
[----:B------:R-:W-:Y:S02]  /*6320*/  LOP3.LUT R156, R0, 0x28, RZ, 0xfc, !PT ;  /* 0x00000028009c7812 */ /* 0x000fe400078efcff */
[----:B-1----:R-:W-:Y:S02]  /*6330*/  PRMT R131, RZ, 0x7610, R131 ;  /* 0x00007610ff837816 */ /* 0x002fe40000000083 */
[----:B------:R-:W-:Y:S01]  /*6340*/  LEA.HI.X.SX32 R141, R144, R2, 0x1, P6 ;  /* 0x00000002908d7211 */ /* 0x000fe200030f0eff */
[----:B------:R-:W-:Y:S01]  /*6350*/  IMAD R156, R156, UR20, RZ ;  /* 0x000000149c9c7c24 */ /* 0x000fe2000f8e02ff */
[----:B------:R-:W-:Y:S01]  /*6360*/  LOP3.LUT R144, R0, 0x2a, RZ, 0xfc, !PT ;  /* 0x0000002a00907812 */ /* 0x000fe200078efcff */
[----:B------:R-:W-:Y:S01]  /*6370*/  ULDC UR20, c[0x0][0x238] ;  /* 0x00008e0000147ab9 */ /* 0x000fe20000000800 */
[----:B------:R0:W4:Y:S01]  /*6380*/  @!P2 LDG.E.U8 R131, desc[UR16][R134.64] ;  /* 0x000000108683a981 */ /* 0x000122000c1e1100 */
[----:B------:R-:W-:-:S02]  /*6390*/  PRMT R146, RZ, 0x7610, R146 ;  /* 0x00007610ff927816 */ /* 0x000fc40000000092 */
[----:B------:R-:W-:Y:S01]  /*63a0*/  IMAD R144, R144, UR19, RZ ;  /* 0x0000001390907c24 */ /* 0x000fe2000f8e02ff */
[----:B------:R-:W-:Y:S01]  /*63b0*/  LOP3.LUT R160, R0, 0x2c, RZ, 0xfc, !PT ;  /* 0x0000002c00a07812 */ /* 0x000fe200078efcff */
[----:B------:R-:W-:Y:S02]  /*63c0*/  ULDC UR19, c[0x0][0x238] ;  /* 0x00008e0000137ab9 */ /* 0x000fe40000000800 */
[----:B------:R1:W4:Y:S01]  /*63d0*/  @!P0 LDG.E.U8 R146, desc[UR16][R140.64] ;  /* 0x000000108c928981 */ /* 0x000322000c1e1100 */
[----:B0-----:R-:W-:-:S04]  /*63e0*/  IADD3 R134, P6, R156, R90, RZ ;  /* 0x0000005a9c867210 */ /* 0x001fc80007fde0ff */
[----:B------:R-:W-:Y:S02]  /*63f0*/  LEA.HI.X.SX32 R135, R156, R2, 0x1, P6 ;  /* 0x000000029c877211 */ /* 0x000fe400030f0eff */
[----:B------:R-:W-:Y:S02]  /*6400*/  IADD3 R156, P6, R144, R90, RZ ;  /* 0x0000005a909c7210 */ /* 0x000fe40007fde0ff */
[----:B-1----:R-:W-:Y:S01]  /*6410*/  PRMT R140, RZ, 0x7610, R140 ;  /* 0x00007610ff8c7816 */ /* 0x002fe2000000008c */
[----:B------:R-:W-:Y:S01]  /*6420*/  IMAD R160, R160, UR20, RZ ;  /* 0x00000014a0a07c24 */ /* 0x000fe2000f8e02ff */
[----:B------:R-:W-:Y:S01]  /*6430*/  LEA.HI.X.SX32 R157, R144, R2, 0x1, P6 ;  /* 0x00000002909d7211 */ /* 0x000fe200030f0eff */
[----:B------:R-:W-:Y:S01]  /*6440*/  ULDC UR20, c[0x0][0x238] ;  /* 0x00008e0000147ab9 */ /* 0x000fe20000000800 */
[----:B------:R-:W-:Y:S02]  /*6450*/  LOP3.LUT R144, R0, 0x30, RZ, 0xfc, !PT ;  /* 0x0000003000907812 */ /* 0x000fe400078efcff */
[----:B------:R0:W4:Y:S01]  /*6460*/  @!P3 LDG.E.U8 R140, desc[UR16][R134.64] ;  /* 0x00000010868cb981 */ /* 0x000122000c1e1100 */
[----:B------:R-:W-:-:S02]  /*6470*/  IADD3 R158, P6, R160, R90, RZ ;  /* 0x0000005aa09e7210 */ /* 0x000fc40007fde0ff */
[----:B------:R-:W-:Y:S01]  /*6480*/  IMAD R144, R144, UR19, RZ ;  /* 0x0000001390907c24 */ /* 0x000fe2000f8e02ff */
[----:B------:R-:W-:Y:S01]  /*6490*/  PRMT R207, RZ, 0x7610, R207 ;  /* 0x00007610ffcf7816 */ /* 0x000fe200000000cf */
[----:B------:R-:W-:Y:S01]  /*64a0*/  ULDC UR19, c[0x0][0x238] ;  /* 0x00008e0000137ab9 */ /* 0x000fe20000000800 */
[----:B0-----:R-:W-:Y:S02]  /*64b0*/  PRMT R134, RZ, 0x7610, R134 ;  /* 0x00007610ff867816 */ /* 0x001fe40000000086 */
[----:B------:R-:W-:-:S04]  /*64c0*/  LEA.HI.X.SX32 R159, R160, R2, 0x1, P6 ;  /* 0x00000002a09f7211 */ /* 0x000fc800030f0eff */
[----:B------:R0:W4:Y:S02]  /*64d0*/  @!P5 LDG.E.U8 R134, desc[UR16][R156.64] ;  /* 0x000000109c86d981 */ /* 0x000124000c1e1100 */
[----:B0-----:R-:W-:-:S04]  /*64e0*/  IADD3 R156, P6, R144, R90, RZ ;  /* 0x0000005a909c7210 */ /* 0x001fc80007fde0ff */
[----:B------:R-:W-:Y:S02]  /*64f0*/  LEA.HI.X.SX32 R157, R144, R2, 0x1, P6 ;  /* 0x00000002909d7211 */ /* 0x000fe400030f0eff */
[C---:B------:R-:W-:Y:S02]  /*6500*/  LOP3.LUT R144, R0.reuse, 0x34, RZ, 0xfc, !PT ;  /* 0x0000003400907812 */ /* 0x040fe400078efcff */
[----:B------:R-:W-:Y:S01]  /*6510*/  LOP3.LUT R160, R0, 0x32, RZ, 0xfc, !PT ;  /* 0x0000003200a07812 */ /* 0x000fe200078efcff */
[----:B------:R0:W4:Y:S02]  /*6520*/  @!P1 LDG.E.U8 R207, desc[UR16][R156.64] ;  /* 0x000000109ccf9981 */ /* 0x000124000c1e1100 */
[----:B------:R-:W-:Y:S01]  /*6530*/  IMAD R144, R144, UR19, RZ ;  /* 0x0000001390907c24 */ /* 0x000fe2000f8e02ff */
[----:B------:R-:W-:Y:S02]  /*6540*/  LOP3.LUT R130, R0, 0x32, RZ, 0xfc, !PT ;  /* 0x0000003200827812 */ /* 0x000fe400078efcff */
[----:B------:R-:W-:Y:S01]  /*6550*/  PRMT R141, RZ, 0x7610, R141 ;  /* 0x00007610ff8d7816 */ /* 0x000fe2000000008d */
[----:B------:R-:W-:Y:S01]  /*6560*/  IMAD R160, R160, UR20, RZ ;  /* 0x00000014a0a07c24 */ /* 0x000fe2000f8e02ff */
[----:B------:R-:W-:Y:S01]  /*6570*/  ISETP.GE.AND P2, PT, R130, UR14, PT ;  /* 0x0000000e82007c0c */ /* 0x000fe2000bf46270 */
[----:B------:R-:W-:Y:S01]  /*6580*/  ULDC UR20, c[0x0][0x238] ;  /* 0x00008e0000147ab9 */ /* 0x000fe20000000800 */
[----:B------:R-:W-:Y:S01]  /*6590*/  PRMT R204, RZ, 0x7610, R204 ;  /* 0x00007610ffcc7816 */ /* 0x000fe200000000cc */
[----:B------:R-:W-:Y:S01]  /*65a0*/  ULDC UR19, c[0x0][0x238] ;  /* 0x00008e0000137ab9 */ /* 0x000fe20000000800 */
[----:B0-----:R-:W-:Y:S01]  /*65b0*/  IADD3 R156, P1, R144, R90, RZ ;  /* 0x0000005a909c7210 */ /* 0x001fe20007f3e0ff */
[----:B------:R0:W4:Y:S01]  /*65c0*/  @!P4 LDG.E.U8 R141, desc[UR16][R158.64] ;  /* 0x000000109e8dc981 */ /* 0x000122000c1e1100 */
[----:B------:R-:W-:-:S02]  /*65d0*/  LOP3.LUT R130, R0, 0x34, RZ, 0xfc, !PT ;  /* 0x0000003400827812 */ /* 0x000fc400078efcff */
[----:B------:R-:W-:Y:S02]  /*65e0*/  LEA.HI.X.SX32 R157, R144, R2, 0x1, P1 ;  /* 0x00000002909d7211 */ /* 0x000fe400008f0eff */
[----:B------:R-:W-:Y:S02]  /*65f0*/  LOP3.LUT R144, R0, 0x38, RZ, 0xfc, !PT ;  /* 0x0000003800907812 */ /* 0x000fe400078efcff */
[----:B------:R-:W-:Y:S02]  /*6600*/  ISETP.GE.AND P0, PT, R130, UR14, PT ;  /* 0x0000000e82007c0c */ /* 0x000fe4000bf06270 */
[----:B0-----:R-:W-:Y:S02]  /*6610*/  IADD3 R158, P6, R160, R90, RZ ;  /* 0x0000005aa09e7210 */ /* 0x001fe40007fde0ff */
[----:B------:R-:W-:Y:S01]  /*6620*/  LOP3.LUT R130, R0, 0x36, RZ, 0xfc, !PT ;  /* 0x0000003600827812 */ /* 0x000fe200078efcff */
[----:B------:R-:W-:Y:S01]  /*6630*/  IMAD R144, R144, UR20, RZ ;  /* 0x0000001490907c24 */ /* 0x000fe2000f8e02ff */
[----:B------:R-:W-:-:S02]  /*6640*/  LEA.HI.X.SX32 R159, R160, R2, 0x1, P6 ;  /* 0x00000002a09f7211 */ /* 0x000fc400030f0eff */
[----:B------:R-:W-:Y:S02]  /*6650*/  LOP3.LUT R162, R0, 0x36, RZ, 0xfc, !PT ;  /* 0x0000003600a27812 */ /* 0x000fe400078efcff */
[----:B------:R-:W-:Y:S01]  /*6660*/  ISETP.GE.AND P3, PT, R130, UR14, PT ;  /* 0x0000000e82007c0c */ /* 0x000fe2000bf66270 */
[----:B------:R0:W4:Y:S01]  /*6670*/  @!P2 LDG.E.U8 R204, desc[UR16][R158.64] ;  /* 0x000000109ecca981 */ /* 0x000122000c1e1100 */
[C---:B------:R-:W-:Y:S02]  /*6680*/  LOP3.LUT R130, R0.reuse, 0x38, RZ, 0xfc, !PT ;  /* 0x0000003800827812 */ /* 0x040fe400078efcff */
[----:B------:R-:W-:Y:S02]  /*6690*/  PRMT R209, RZ, 0x7610, R209 ;  /* 0x00007610ffd17816 */ /* 0x000fe400000000d1 */
[----:B------:R-:W-:Y:S01]  /*66a0*/  LOP3.LUT R135, R0, 0x3a, RZ, 0xfc, !PT ;  /* 0x0000003a00877812 */ /* 0x000fe200078efcff */
[----:B------:R-:W-:Y:S01]  /*66b0*/  IMAD R162, R162, UR21, RZ ;  /* 0x00000015a2a27c24 */ /* 0x000fe2000f8e02ff */
[----:B------:R-:W-:-:S02]  /*66c0*/  ISETP.GE.AND P5, PT, R130, UR14, PT ;  /* 0x0000000e82007c0c */ /* 0x000fc4000bfa6270 */
[----:B0-----:R-:W-:Y:S01]  /*66d0*/  IADD3 R158, P2, R144, R90, RZ ;  /* 0x0000005a909e7210 */ /* 0x001fe20007f5e0ff */
[----:B------:R-:W-:Y:S01]  /*66e0*/  IMAD R135, R135, UR19, RZ ;  /* 0x0000001387877c24 */ /* 0x000fe2000f8e02ff */
[----:B------:R-:W-:Y:S01]  /*66f0*/  LOP3.LUT R130, R0, 0x3a, RZ, 0xfc, !PT ;  /* 0x0000003a00827812 */ /* 0x000fe200078efcff */
[----:B------:R0:W4:Y:S01]  /*6700*/  @!P0 LDG.E.U8 R209, desc[UR16][R156.64] ;  /* 0x000000109cd18981 */ /* 0x000122000c1e1100 */
[----:B------:R-:W-:Y:S01]  /*6710*/  LEA.HI.X.SX32 R159, R144, R2, 0x1, P2 ;  /* 0x00000002909f7211 */ /* 0x000fe200010f0eff */
[----:B------:R-:W-:Y:S01]  /*6720*/  ULDC UR19, c[0x0][0x238] ;  /* 0x00008e0000137ab9 */ /* 0x000fe20000000800 */
[----:B------:R-:W-:Y:S02]  /*6730*/  LOP3.LUT R144, R0, 0x3c, RZ, 0xfc, !PT ;  /* 0x0000003c00907812 */ /* 0x000fe400078efcff */
[----:B------:R-:W-:Y:S02]  /*6740*/  ISETP.GE.AND P4, PT, R130, UR14, PT ;  /* 0x0000000e82007c0c */ /* 0x000fe4000bf86270 */
[----:B------:R-:W-:-:S02]  /*6750*/  LOP3.LUT R130, R0, 0x3c, RZ, 0xfc, !PT ;  /* 0x0000003c00827812 */ /* 0x000fc400078efcff */
[-C--:B0-----:R-:W-:Y:S02]  /*6760*/  IADD3 R156, P6, R162, R90.reuse, RZ ;  /* 0x0000005aa29c7210 */ /* 0x081fe40007fde0ff */
[----:B------:R-:W-:Y:S02]  /*6770*/  PRMT R203, RZ, 0x7610, R203 ;  /* 0x00007610ffcb7816 */ /* 0x000fe400000000cb */
[C---:B------:R-:W-:Y:S01]  /*6780*/  IADD3 R160, P0, R135.reuse, R90, RZ ;  /* 0x0000005a87a07210 */ /* 0x040fe20007f1e0ff */
[----:B------:R-:W-:Y:S01]  /*6790*/  IMAD R144, R144, UR19, RZ ;  /* 0x0000001390907c24 */ /* 0x000fe2000f8e02ff */
[-C--:B------:R-:W-:Y:S02]  /*67a0*/  LEA.HI.X.SX32 R157, R162, R2.reuse, 0x1, P6 ;  /* 0x00000002a29d7211 */ /* 0x080fe400030f0eff */
[----:B------:R-:W-:Y:S02]  /*67b0*/  ISETP.GE.AND P1, PT, R130, UR14, PT ;  /* 0x0000000e82007c0c */ /* 0x000fe4000bf26270 */
[----:B------:R-:W-:Y:S01]  /*67c0*/  LEA.HI.X.SX32 R161, R135, R2, 0x1, P0 ;  /* 0x0000000287a17211 */ /* 0x000fe200000f0eff */
[----:B------:R0:W4:Y:S01]  /*67d0*/  @!P3 LDG.E.U8 R203, desc[UR16][R156.64] ;  /* 0x000000109ccbb981 */ /* 0x000122000c1e1100 */
[----:B------:R-:W-:-:S02]  /*67e0*/  LEA.HI R135, R205, 0x3e, RZ, 0x1a ;  /* 0x0000003ecd877811 */ /* 0x000fc400078fd0ff */
[----:B------:R-:W-:Y:S02]  /*67f0*/  LEA.HI R130, R205, 0x2e, RZ, 0x1a ;  /* 0x0000002ecd827811 */ /* 0x000fe400078fd0ff */
[----:B------:R-:W-:Y:S02]  /*6800*/  PRMT R202, RZ, 0x7610, R202 ;  /* 0x00007610ffca7816 */ /* 0x000fe400000000ca */
[C---:B------:R-:W-:Y:S02]  /*6810*/  ISETP.GE.AND P3, PT, R135.reuse, UR14, PT ;  /* 0x0000000e87007c0c */ /* 0x040fe4000bf66270 */
[C---:B0-----:R-:W-:Y:S01]  /*6820*/  IADD3 R156, P0, R144.reuse, R90, RZ ;  /* 0x0000005a909c7210 */ /* 0x041fe20007f1e0ff */
[----:B------:R-:W-:Y:S01]  /*6830*/  IMAD R135, R135, UR18, RZ ;  /* 0x0000001287877c24 */ /* 0x000fe2000f8e02ff */
[----:B------:R-:W-:Y:S01]  /*6840*/  PRMT R199, RZ, 0x7610, R199 ;  /* 0x00007610ffc77816 */ /* 0x000fe200000000c7 */
[----:B------:R0:W4:Y:S01]  /*6850*/  @!P5 LDG.E.U8 R202, desc[UR16][R158.64] ;  /* 0x000000109ecad981 */ /* 0x000122000c1e1100 */
[----:B------:R-:W-:-:S02]  /*6860*/  LEA.HI.X.SX32 R157, R144, R2, 0x1, P0 ;  /* 0x00000002909d7211 */ /* 0x000fc400000f0eff */
[C---:B------:R-:W-:Y:S01]  /*6870*/  ISETP.GE.AND P2, PT, R130.reuse, UR14, PT ;  /* 0x0000000e82007c0c */ /* 0x040fe2000bf46270 */
[----:B------:R-:W-:Y:S02]  /*6880*/  IMAD R130, R130, UR18, RZ ;  /* 0x0000001282827c24 */ /* 0x000fe4000f8e02ff */
[----:B------:R1:W4:Y:S01]  /*6890*/  @!P1 LDG.E.U8 R199, desc[UR16][R156.64] ;  /* 0x000000109cc79981 */ /* 0x000322000c1e1100 */
[C---:B0-----:R-:W-:Y:S02]  /*68a0*/  IADD3 R158, P0, R135.reuse, R90, RZ ;  /* 0x0000005a879e7210 */ /* 0x041fe40007f1e0ff */
[----:B------:R-:W-:Y:S02]  /*68b0*/  PRMT R200, RZ, 0x7610, R200 ;  /* 0x00007610ffc87816 */ /* 0x000fe400000000c8 */
[----:B------:R-:W-:Y:S02]  /*68c0*/  LEA.HI.X.SX32 R159, R135, R2, 0x1, P0 ;  /* 0x00000002879f7211 */ /* 0x000fe400000f0eff */
[----:B-1----:R-:W-:-:S02]  /*68d0*/  IADD3 R156, P1, R130, R90, RZ ;  /* 0x0000005a829c7210 */ /* 0x002fc40007f3e0ff */
[----:B------:R-:W-:Y:S01]  /*68e0*/  PRMT R198, RZ, 0x7610, R198 ;  /* 0x00007610ffc67816 */ /* 0x000fe200000000c6 */
[----:B------:R-:W4:Y:S01]  /*68f0*/  @!P4 LDG.E.U8 R200, desc[UR16][R160.64] ;  /* 0x00000010a0c8c981 */ /* 0x000f22000c1e1100 */
[----:B------:R-:W-:Y:S02]  /*6900*/  PRMT R135, RZ, 0x7610, R135 ;  /* 0x00007610ff877816 */ /* 0x000fe40000000087 */
[----:B------:R-:W-:Y:S02]  /*6910*/  LEA.HI.X.SX32 R157, R130, R2, 0x1, P1 ;  /* 0x00000002829d7211 */ /* 0x000fe400008f0eff */
[----:B------:R-:W4:Y:S04]  /*6920*/  @!P3 LDG.E.U8 R198, desc[UR16][R158.64] ;  /* 0x000000109ec6b981 */ /* 0x000f28000c1e1100 */
[----:B------:R0:W4:Y:S01]  /*6930*/  @!P2 LDG.E.U8 R135, desc[UR16][R156.64] ;  /* 0x000000109c87a981 */ /* 0x000122000c1e1100 */
[----:B------:R-:W-:-:S05]  /*6940*/  LOP3.LUT R162, R205, 0x3f, RZ, 0xc0, !PT ;  /* 0x0000003fcda27812 */ /* 0x000fca00078ec0ff */
[C---:B------:R-:W-:Y:S01]  /*6950*/  IMAD R144, R162.reuse, UR15, RZ ;  /* 0x0000000fa2907c24 */ /* 0x040fe2000f8e02ff */
[----:B------:R-:W-:-:S04]  /*6960*/  ISETP.GE.AND P0, PT, R162, UR14, PT ;  /* 0x0000000ea2007c0c */ /* 0x000fc8000bf06270 */
[C---:B------:R-:W-:Y:S02]  /*6970*/  IADD3 RZ, P1, R144.reuse, R111, RZ ;  /* 0x0000006f90ff7210 */ /* 0x040fe40007f3e0ff */
[----:B------:R-:W-:Y:S01]  /*6980*/  SHF.R.S32.HI R130, RZ, 0x1f, R144 ;  /* 0x0000001fff827819 */ /* 0x000fe20000011490 */
[----:B0-----:R-:W-:Y:S01]  /*6990*/  IMAD.IADD R156, R144, 0x1, R111 ;  /* 0x00000001909c7824 */ /* 0x001fe200078e026f */
[----:B------:R-:W-:-:S03]  /*69a0*/  PRMT R193, RZ, 0x7610, R193 ;  /* 0x00007610ffc17816 */ /* 0x000fc600000000c1 */
[----:B------:R-:W-:Y:S01]  /*69b0*/  IMAD.X R157, R130, 0x1, R120, P1 ;  /* 0x00000001829d7824 */ /* 0x000fe200008e0678 */
[----:B------:R-:W-:Y:S01]  /*69c0*/  BAR.SYNC.DEFER_BLOCKING 0x0 ;  /* 0x0000000000007b1d */ /* 0x000fe20000010000 */
[C---:B------:R-:W-:Y:S02]  /*69d0*/  IADD3 RZ, P1, R144.reuse, R115, RZ ;  /* 0x0000007390ff7210 */ /* 0x040fe40007f3e0ff */
[C---:B------:R-:W-:Y:S02]  /*69e0*/  IADD3 RZ, P2, R144.reuse, R113, RZ ;  /* 0x0000007190ff7210 */ /* 0x040fe40007f5e0ff */
[----:B------:R-:W-:Y:S01]  /*69f0*/  PRMT R185, RZ, 0x7610, R185 ;  /* 0x00007610ffb97816 */ /* 0x000fe200000000b9 */
[----:B------:R-:W-:Y:S01]  /*6a00*/  IMAD.IADD R158, R144, 0x1, R113 ;  /* 0x00000001909e7824 */ /* 0x000fe200078e0271 */
[----:B------:R-:W-:Y:S01]  /*6a10*/  PRMT R195, RZ, 0x7610, R195 ;  /* 0x00007610ffc37816 */ /* 0x000fe200000000c3 */
[----:B------:R-:W-:Y:S01]  /*6a20*/  IMAD.X R159, R130, 0x1, R122, P2 ;  /* 0x00000001829f7824 */ /* 0x000fe200010e067a */
[----:B------:R-:W-:-:S02]  /*6a30*/  IADD3 RZ, P2, R144, R117, RZ ;  /* 0x0000007590ff7210 */ /* 0x000fc40007f5e0ff */
[----:B------:R-:W-:Y:S02]  /*6a40*/  PRMT R163, RZ, 0x7610, R163 ;  /* 0x00007610ffa37816 */ /* 0x000fe400000000a3 */
[----:B------:R-:W-:Y:S01]  /*6a50*/  PRMT R187, RZ, 0x7610, R187 ;  /* 0x00007610ffbb7816 */ /* 0x000fe200000000bb */
[----:B------:R0:W4:Y:S04]  /*6a60*/  @!P0 LDG.E.U8 R193, desc[UR16][R156.64] ;  /* 0x000000109cc18981 */ /* 0x000128000c1e1100 */
[----:B------:R1:W4:Y:S01]  /*6a70*/  @!P0 LDG.E.U8 R195, desc[UR16][R158.64] ;  /* 0x000000109ec38981 */ /* 0x000322000c1e1100 */
[----:B0-----:R-:W-:Y:S02]  /*6a80*/  IMAD.IADD R156, R144, 0x1, R115 ;  /* 0x00000001909c7824 */ /* 0x001fe400078e0273 */
[----:B------:R-:W-:Y:S01]  /*6a90*/  IMAD.X R157, R130, 0x1, R124, P1 ;  /* 0x00000001829d7824 */ /* 0x000fe200008e067c */
[C---:B------:R-:W-:Y:S01]  /*6aa0*/  IADD3 RZ, P1, R144.reuse, R6, RZ ;  /* 0x0000000690ff7210 */ /* 0x040fe20007f3e0ff */
[----:B-1----:R-:W-:-:S03]  /*6ab0*/  IMAD.IADD R158, R144, 0x1, R117 ;  /* 0x00000001909e7824 */ /* 0x002fc600078e0275 */
[----:B------:R0:W4:Y:S01]  /*6ac0*/  @!P0 LDG.E.U8 R185, desc[UR16][R156.64] ;  /* 0x000000109cb98981 */ /* 0x000122000c1e1100 */
[----:B------:R-:W-:Y:S01]  /*6ad0*/  IMAD.X R159, R130, 0x1, R125, P2 ;  /* 0x00000001829f7824 */ /* 0x000fe200010e067d */
[C---:B------:R-:W-:Y:S02]  /*6ae0*/  IADD3 RZ, P2, R144.reuse, R7, RZ ;  /* 0x0000000790ff7210 */ /* 0x040fe40007f5e0ff */
[----:B------:R-:W-:Y:S02]  /*6af0*/  PRMT R166, RZ, 0x7610, R166 ;  /* 0x00007610ffa67816 */ /* 0x000fe400000000a6 */
[----:B------:R1:W4:Y:S01]  /*6b00*/  @!P0 LDG.E.U8 R187, desc[UR16][R158.64] ;  /* 0x000000109ebb8981 */ /* 0x000322000c1e1100 */
[----:B0-----:R-:W-:Y:S02]  /*6b10*/  IMAD.IADD R156, R144, 0x1, R6 ;  /* 0x00000001909c7824 */ /* 0x001fe400078e0206 */
[----:B------:R-:W-:Y:S01]  /*6b20*/  IMAD.X R157, R130, 0x1, R12, P1 ;  /* 0x00000001829d7824 */ /* 0x000fe200008e060c */
[----:B------:R-:W-:-:S02]  /*6b30*/  IADD3 RZ, P1, R144, R8, RZ ;  /* 0x0000000890ff7210 */ /* 0x000fc40007f3e0ff */
[----:B------:R-:W-:Y:S02]  /*6b40*/  PRMT R164, RZ, 0x7610, R164 ;  /* 0x00007610ffa47816 */ /* 0x000fe400000000a4 */
[----:B------:R0:W4:Y:S01]  /*6b50*/  @!P0 LDG.E.U8 R163, desc[UR16][R156.64] ;  /* 0x000000109ca38981 */ /* 0x000122000c1e1100 */
[----:B-1----:R-:W-:Y:S02]  /*6b60*/  IMAD.IADD R158, R144, 0x1, R7 ;  /* 0x00000001909e7824 */ /* 0x002fe400078e0207 */
[----:B------:R-:W-:Y:S01]  /*6b70*/  IMAD.X R159, R130, 0x1, R14, P2 ;  /* 0x00000001829f7824 */ /* 0x000fe200010e060e */
[C---:B------:R-:W-:Y:S02]  /*6b80*/  IADD3 RZ, P2, R144.reuse, R9, RZ ;  /* 0x0000000990ff7210 */ /* 0x040fe40007f5e0ff */
[----:B------:R-:W-:Y:S02]  /*6b90*/  PRMT R165, RZ, 0x7610, R165 ;  /* 0x00007610ffa57816 */ /* 0x000fe400000000a5 */
[----:B------:R1:W4:Y:S01]  /*6ba0*/  @!P0 LDG.E.U8 R164, desc[UR16][R158.64] ;  /* 0x000000109ea48981 */ /* 0x000322000c1e1100 */
[----:B0-----:R-:W-:-:S02]  /*6bb0*/  IMAD.IADD R156, R144, 0x1, R8 ;  /* 0x00000001909c7824 */ /* 0x001fc400078e0208 */
[----:B------:R-:W-:-:S05]  /*6bc0*/  IMAD.X R157, R130, 0x1, R16, P1 ;  /* 0x00000001829d7824 */ /* 0x000fca00008e0610 */
[----:B------:R0:W4:Y:S01]  /*6bd0*/  @!P0 LDG.E.U8 R166, desc[UR16][R156.64] ;  /* 0x000000109ca68981 */ /* 0x000122000c1e1100 */
[----:B-1----:R-:W-:Y:S02]  /*6be0*/  IMAD.IADD R158, R144, 0x1, R9 ;  /* 0x00000001909e7824 */ /* 0x002fe400078e0209 */
[----:B------:R-:W-:Y:S01]  /*6bf0*/  IMAD.X R159, R130, 0x1, R18, P2 ;  /* 0x00000001829f7824 */ /* 0x000fe200010e0612 */
[----:B------:R-:W-:-:S04]  /*6c00*/  PRMT R168, RZ, 0x7610, R168 ;  /* 0x00007610ffa87816 */ /* 0x000fc800000000a8 */
[----:B------:R1:W4:Y:S01]  /*6c10*/  @!P0 LDG.E.U8 R165, desc[UR16][R158.64] ;  /* 0x000000109ea58981 */ /* 0x000322000c1e1100 */
[----:B0-----:R-:W-:-:S05]  /*6c20*/  IADD3 R156, P1, R144, R119, RZ ;  /* 0x00000077909c7210 */ /* 0x001fca0007f3e0ff */
[----:B------:R-:W-:Y:S01]  /*6c30*/  IMAD.X R157, R130, 0x1, R126, P1 ;  /* 0x00000001829d7824 */ /* 0x000fe200008e067e */
[C---:B------:R-:W-:Y:S02]  /*6c40*/  IADD3 R160, P1, R144.reuse, R123, RZ ;  /* 0x0000007b90a07210 */ /* 0x040fe40007f3e0ff */
[----:B-1----:R-:W-:Y:S02]  /*6c50*/  IADD3 R158, P2, R144, R121, RZ ;  /* 0x00000079909e7210 */ /* 0x002fe40007f5e0ff */
[----:B------:R-:W-:Y:S01]  /*6c60*/  PRMT R167, RZ, 0x7610, R167 ;  /* 0x00007610ffa77816 */ /* 0x000fe200000000a7 */
[----:B------:R0:W4:Y:S01]  /*6c70*/  @!P0 LDG.E.U8 R168, desc[UR16][R156.64] ;  /* 0x000000109ca88981 */ /* 0x000122000c1e1100 */
[----:B------:R-:W-:Y:S01]  /*6c80*/  PRMT R169, RZ, 0x7610, R169 ;  /* 0x00007610ffa97816 */ /* 0x000fe200000000a9 */
[C---:B------:R-:W-:Y:S02]  /*6c90*/  IMAD.X R161, R130.reuse, 0x1, R128, P1 ;  /* 0x0000000182a17824 */ /* 0x040fe400008e0680 */
[----:B------:R-:W-:-:S03]  /*6ca0*/  IMAD.X R159, R130, 0x1, R127, P2 ;  /* 0x00000001829f7824 */ /* 0x000fc600010e067f */
[----:B------:R1:W4:Y:S01]  /*6cb0*/  @!P0 LDG.E.U8 R169, desc[UR16][R160.64] ;  /* 0x00000010a0a98981 */ /* 0x000322000c1e1100 */
[----:B0-----:R-:W-:-:S03]  /*6cc0*/  IADD3 R156, P1, R144, R189, RZ ;  /* 0x000000bd909c7210 */ /* 0x001fc60007f3e0ff */
[----:B------:R0:W4:Y:S02]  /*6cd0*/  @!P0 LDG.E.U8 R167, desc[UR16][R158.64] ;  /* 0x000000109ea78981 */ /* 0x000124000c1e1100 */
[----:B------:R-:W-:Y:S01]  /*6ce0*/  IMAD.X R157, R130, 0x1, R129, P1 ;  /* 0x00000001829d7824 */ /* 0x000fe200008e0681 */
[----:B-1----:R-:W-:Y:S02]  /*6cf0*/  PRMT R160, RZ, 0x7610, R160 ;  /* 0x00007610ffa07816 */ /* 0x002fe400000000a0 */
[----:B0-----:R-:W-:Y:S02]  /*6d00*/  IADD3 R158, P1, R144, R197, RZ ;  /* 0x000000c5909e7210 */ /* 0x001fe40007f3e0ff */
[----:B------:R-:W-:Y:S02]  /*6d10*/  PRMT R161, RZ, 0x7610, R161 ;  /* 0x00007610ffa17816 */ /* 0x000fe400000000a1 */
[----:B------:R0:W4:Y:S01]  /*6d20*/  @!P0 LDG.E.U8 R160, desc[UR16][R156.64] ;  /* 0x000000109ca08981 */ /* 0x000122000c1e1100 */
[----:B------:R-:W-:-:S05]  /*6d30*/  IMAD.X R159, R130, 0x1, R191, P1 ;  /* 0x00000001829f7824 */ /* 0x000fca00008e06bf */
[----:B------:R1:W4:Y:S01]  /*6d40*/  @!P0 LDG.E.U8 R161, desc[UR16][R158.64] ;  /* 0x000000109ea18981 */ /* 0x000322000c1e1100 */
[----:B0-----:R-:W-:-:S05]  /*6d50*/  IADD3 R156, P1, R144, R208, RZ ;  /* 0x000000d0909c7210 */ /* 0x001fca0007f3e0ff */
[----:B------:R-:W-:Y:S01]  /*6d60*/  IMAD.X R157, R130, 0x1, R206, P1 ;  /* 0x00000001829d7824 */ /* 0x000fe200008e06ce */
[----:B-1----:R-:W-:-:S06]  /*6d70*/  PRMT R158, RZ, 0x7610, R158 ;  /* 0x00007610ff9e7816 */ /* 0x002fcc000000009e */
[----:B------:R0:W4:Y:S01]  /*6d80*/  @!P0 LDG.E.U8 R158, desc[UR16][R156.64] ;  /* 0x000000109c9e8981 */ /* 0x000122000c1e1100 */
[----:B------:R-:W-:Y:S02]  /*6d90*/  PRMT R159, RZ, 0x7610, R159 ;  /* 0x00007610ff9f7816 */ /* 0x000fe4000000009f */
[----:B0-----:R-:W-:-:S05]  /*6da0*/  IADD3 R156, P1, R144, R211, RZ ;  /* 0x000000d3909c7210 */ /* 0x001fca0007f3e0ff */
[----:B------:R-:W-:-:S05]  /*6db0*/  IMAD.X R157, R130, 0x1, R210, P1 ;  /* 0x00000001829d7824 */ /* 0x000fca00008e06d2 */
        /* <DEDUP_REMOVED lines=76> */
[----:B------:R0:W4:Y:S04]  /*7280*/  @!P0 LDG.E.U8 R192, desc[UR16][R156.64] ;  /* 0x000000109cc08981 */ /* 0x000128000c1e1100 */
[----:B------:R-:W0:Y:S01]  /*7290*/  LDL R157, [R1] ;  /* 0x00000000019d7983 */ /* 0x000e220000100800 */
[----:B------:R-:W-:Y:S02]  /*72a0*/  PRMT R194, RZ, 0x7610, R194 ;  /* 0x00007610ffc27816 */ /* 0x000fe400000000c2 */
[----:B0-----:R-:W-:-:S05]  /*72b0*/  IADD3 R156, P1, R144, R157, RZ ;  /* 0x0000009d909c7210 */ /* 0x001fca0007f3e0ff */
[----:B------:R-:W-:-:S05]  /*72c0*/  IMAD.X R157, R130, 0x1, R252, P1 ;  /* 0x00000001829d7824 */ /* 0x000fca00008e06fc */
[----:B------:R0:W4:Y:S04]  /*72d0*/  @!P0 LDG.E.U8 R194, desc[UR16][R156.64] ;  /* 0x000000109cc28981 */ /* 0x000128000c1e1100 */
[----:B------:R-:W0:Y:S02]  /*72e0*/  LDL R157, [R1+0x8] ;  /* 0x00000800019d7983 */ /* 0x000e240000100800 */
[----:B0-----:R-:W-:Y:S02]  /*72f0*/  IADD3 R156, P1, R144, R157, RZ ;  /* 0x0000009d909c7210 */ /* 0x001fe40007f3e0ff */
[----:B------:R-:W3:Y:S01]  /*7300*/  LDL R157, [R1+0x4] ;  /* 0x00000400019d7983 */ /* 0x000ee20000100800 */
[----:B------:R-:W-:Y:S02]  /*7310*/  PRMT R196, RZ, 0x7610, R196 ;  /* 0x00007610ffc47816 */ /* 0x000fe400000000c4 */
[----:B---3--:R-:W-:-:S05]  /*7320*/  IMAD.X R157, R130, 0x1, R157, P1 ;  /* 0x00000001829d7824 */ /* 0x008fca00008e069d */
[----:B------:R0:W3:Y:S04]  /*7330*/  @!P0 LDG.E.U8 R196, desc[UR16][R156.64] ;  /* 0x000000109cc48981 */ /* 0x0000e8000c1e1100 */
[----:B------:R-:W0:Y:S01]  /*7340*/  LDL R157, [R1+0x10] ;  /* 0x00001000019d7983 */ /* 0x000e220000100800 */
[----:B------:R-:W-:-:S05]  /*7350*/  IMAD.SHL.U32 R205, R205, 0x8, RZ ;  /* 0x00000008cdcd7824 */ /* 0x000fca00078e00ff */
[----:B------:R-:W-:Y:S02]  /*7360*/  LOP3.LUT R205, R205, 0x30, RZ, 0xc0, !PT ;  /* 0x00000030cdcd7812 */ /* 0x000fe400078ec0ff */
[----:B0-----:R-:W-:Y:S02]  /*7370*/  IADD3 R156, P1, R144, R157, RZ ;  /* 0x0000009d909c7210 */ /* 0x001fe40007f3e0ff */
[----:B------:R-:W2:Y:S01]  /*7380*/  LDL R157, [R1+0xc] ;  /* 0x00000c00019d7983 */ /* 0x000ea20000100800 */
[----:B------:R-:W-:Y:S01]  /*7390*/  IMAD R205, R162, 0x40, R205 ;  /* 0x00000040a2cd7824 */ /* 0x000fe200078e02cd */
[----:B------:R-:W-:Y:S01]  /*73a0*/  PRMT R162, RZ, 0x7610, R162 ;  /* 0x00007610ffa27816 */ /* 0x000fe200000000a2 */
[----:B--2---:R-:W-:-:S05]  /*73b0*/  IMAD.X R157, R130, 0x1, R157, P1 ;  /* 0x00000001829d7824 */ /* 0x004fca00008e069d */
[----:B------:R0:W2:Y:S04]  /*73c0*/  @!P0 LDG.E.U8 R162, desc[UR16][R156.64] ;  /* 0x000000109ca28981 */ /* 0x0000a8000c1e1100 */
[----:B------:R-:W0:Y:S01]  /*73d0*/  LDL R157, [R1+0x18] ;  /* 0x00001800019d7983 */ /* 0x000e220000100800 */
[----:B------:R-:W-:-:S03]  /*73e0*/  LOP3.LUT R205, R205, R0, RZ, 0xfc, !PT ;  /* 0x00000000cdcd7212 */ /* 0x000fc600078efcff */
[----:B------:R-:W3:Y:S04]  /*73f0*/  LDL.LU R0, [R1+0x4c] ;  /* 0x00004c0001007983 */ /* 0x000ee80000300800 */
[----:B------:R1:W-:Y:S04]  /*7400*/  STS.U8 [R205+UR12+0x2000], R155 ;  /* 0x0020009bcd007988 */ /* 0x0003e8000800000c */
[----:B-1----:R-:W5:Y:S01]  /*7410*/  LDL R155, [R1+0x20] ;  /* 0x00002000019b7983 */ /* 0x002f620000100800 */
[----:B0-----:R-:W-:-:S03]  /*7420*/  IADD3 R156, P1, R144, R157, RZ ;  /* 0x0000009d909c7210 */ /* 0x001fc60007f3e0ff */
[----:B------:R-:W4:Y:S04]  /*7430*/  LDL R157, [R1+0x14] ;  /* 0x00001400019d7983 */ /* 0x000f280000100800 */
[----:B------:R5:W-:Y:S01]  /*7440*/  STS.U8 [R205+UR12+0x2002], R154 ;  /* 0x0020029acd007988 */ /* 0x000be2000800000c */
[----:B------:R-:W-:Y:S01]  /*7450*/  PRMT R201, RZ, 0x7610, R201 ;  /* 0x00007610ffc97816 */ /* 0x000fe200000000c9 */
[----:B----4-:R-:W-:Y:S01]  /*7460*/  IMAD.X R157, R130, 0x1, R157, P1 ;  /* 0x00000001829d7824 */ /* 0x010fe200008e069d */
[----:B-----5:R-:W-:Y:S02]  /*7470*/  IADD3 R154, P1, R144, R155, RZ ;  /* 0x0000009b909a7210 */ /* 0x020fe40007f3e0ff */
[----:B------:R-:W4:Y:S04]  /*7480*/  LDL R155, [R1+0x1c] ;  /* 0x00001c00019b7983 */ /* 0x000f280000100800 */
[----:B------:R0:W5:Y:S02]  /*7490*/  @!P0 LDG.E.U8 R201, desc[UR16][R156.64] ;  /* 0x000000109cc98981 */ /* 0x000164000c1e1100 */
[----:B0-----:R-:W-:Y:S01]  /*74a0*/  PRMT R156, RZ, 0x7610, R156 ;  /* 0x00007610ff9c7816 */ /* 0x001fe2000000009c */
[----:B----4-:R-:W-:-:S05]  /*74b0*/  IMAD.X R155, R130, 0x1, R155, P1 ;  /* 0x00000001829b7824 */ /* 0x010fca00008e069b */
[----:B------:R0:W4:Y:S04]  /*74c0*/  @!P0 LDG.E.U8 R156, desc[UR16][R154.64] ;  /* 0x000000109a9c8981 */ /* 0x000128000c1e1100 */
[----:B------:R-:W0:Y:S04]  /*74d0*/  LDL R155, [R1+0x28] ;  /* 0x00002800019b7983 */ /* 0x000e280000100800 */
[----:B------:R1:W-:Y:S04]  /*74e0*/  STS.U8 [R205+UR12+0x2004], R153 ;  /* 0x00200499cd007988 */ /* 0x0003e8000800000c */
[----:B-1----:R-:W2:Y:S01]  /*74f0*/  LDL R153, [R1+0x30] ;  /* 0x0000300001997983 */ /* 0x002ea20000100800 */
[----:B0-----:R-:W-:-:S03]  /*7500*/  IADD3 R154, P1, R144, R155, RZ ;  /* 0x0000009b909a7210 */ /* 0x001fc60007f3e0ff */
[----:B------:R-:W3:Y:S04]  /*7510*/  LDL R155, [R1+0x24] ;  /* 0x00002400019b7983 */ /* 0x000ee80000100800 */
[----:B------:R2:W-:Y:S01]  /*7520*/  STS.U8 [R205+UR12+0x2006], R152 ;  /* 0x00200698cd007988 */ /* 0x0005e2000800000c */
[----:B------:R-:W-:Y:S01]  /*7530*/  PRMT R157, RZ, 0x7610, R157 ;  /* 0x00007610ff9d7816 */ /* 0x000fe2000000009d */
[----:B---3--:R-:W-:Y:S01]  /*7540*/  IMAD.X R155, R130, 0x1, R155, P1 ;  /* 0x00000001829b7824 */ /* 0x008fe200008e069b */
[----:B--2---:R-:W-:Y:S02]  /*7550*/  IADD3 R152, P1, R144, R153, RZ ;  /* 0x0000009990987210 */ /* 0x004fe40007f3e0ff */
[----:B------:R-:W2:Y:S04]  /*7560*/  LDL R153, [R1+0x2c] ;  /* 0x00002c0001997983 */ /* 0x000ea80000100800 */
[----:B------:R0:W3:Y:S02]  /*7570*/  @!P0 LDG.E.U8 R157, desc[UR16][R154.64] ;  /* 0x000000109a9d8981 */ /* 0x0000e4000c1e1100 */
[----:B0-----:R-:W-:Y:S01]  /*7580*/  PRMT R154, RZ, 0x7610, R154 ;  /* 0x00007610ff9a7816 */ /* 0x001fe2000000009a */
[----:B--2---:R-:W-:-:S05]  /*7590*/  IMAD.X R153, R130, 0x1, R153, P1 ;  /* 0x0000000182997824 */ /* 0x004fca00008e0699 */
[----:B------:R0:W2:Y:S04]  /*75a0*/  @!P0 LDG.E.U8 R154, desc[UR16][R152.64] ;  /* 0x00000010989a8981 */ /* 0x0000a8000c1e1100 */
[----:B------:R-:W0:Y:S04]  /*75b0*/  LDL R153, [R1+0x38] ;  /* 0x0000380001997983 */ /* 0x000e280000100800 */
        /* <DEDUP_REMOVED lines=15> */
[----:B-1----:R-:W3:Y:S01]  /*76b0*/  LDL R149, [R1+0x50] ;  /* 0x0000500001957983 */ /* 0x002ee20000100800 */
[----:B0-----:R-:W-:-:S03]  /*76c0*/  IADD3 R150, P1, R144, R151, RZ ;  /* 0x0000009790967210 */ /* 0x001fc60007f3e0ff */
[----:B------:R-:W2:Y:S01]  /*76d0*/  LDL R151, [R1+0x44] ;  /* 0x0000440001977983 */ /* 0x000ea20000100800 */
[----:B------:R-:W-:Y:S02]  /*76e0*/  PRMT R153, RZ, 0x7610, R153 ;  /* 0x00007610ff997816 */ /* 0x000fe40000000099 */
[----:B------:R-:W-:Y:S01]  /*76f0*/  PRMT R217, RZ, 0x7610, R217 ;  /* 0x00007610ffd97816 */ /* 0x000fe200000000d9 */
[----:B------:R0:W-:Y:S01]  /*7700*/  STS.U8 [R205+UR12+0x200e], R142 ;  /* 0x00200e8ecd007988 */ /* 0x0001e2000800000c */
[----:B------:R-:W-:Y:S01]  /*7710*/  PRMT R224, RZ, 0x7610, R224 ;  /* 0x00007610ffe07816 */ /* 0x000fe200000000e0 */
[----:B0-----:R-:W-:Y:S02]  /*7720*/  IMAD.IADD R142, R144, 0x1, R17 ;  /* 0x00000001908e7824 */ /* 0x001fe400078e0211 */
[----:B--2---:R-:W-:-:S05]  /*7730*/  IMAD.X R151, R130, 0x1, R151, P1 ;  /* 0x0000000182977824 */ /* 0x004fca00008e0697 */
[----:B------:R0:W2:Y:S02]  /*7740*/  @!P0 LDG.E.U8 R153, desc[UR16][R150.64] ;  /* 0x0000001096998981 */ /* 0x0000a4000c1e1100 */
[----:B0-----:R-:W-:Y:S02]  /*7750*/  LOP3.LUT R151, R205, 0x10, RZ, 0x3c, !PT ;  /* 0x00000010cd977812 */ /* 0x001fe400078e3cff */
[----:B---3--:R-:W-:-:S03]  /*7760*/  IADD3 R150, P1, R144, R149, RZ ;  /* 0x0000009590967210 */ /* 0x008fc60007f3e0ff */
[----:B------:R0:W-:Y:S02]  /*7770*/  STS.U8 [R151+UR12+0x2000], R137 ;  /* 0x0020008997007988 */ /* 0x0001e4000800000c */
[----:B0-----:R-:W-:Y:S01]  /*7780*/  IMAD.X R151, R130, 0x1, R0, P1 ;  /* 0x0000000182977824 */ /* 0x001fe200008e0600 */
[----:B------:R-:W-:Y:S02]  /*7790*/  LOP3.LUT R137, R205, 0x10, RZ, 0x3c, !PT ;  /* 0x00000010cd897812 */ /* 0x000fe400078e3cff */
[----:B------:R-:W-:Y:S02]  /*77a0*/  IADD3 RZ, P1, R144, R10, RZ ;  /* 0x0000000a90ff7210 */ /* 0x000fe40007f3e0ff */
[----:B------:R0:W3:Y:S03]  /*77b0*/  @!P0 LDG.E.U8 R217, desc[UR16][R150.64] ;  /* 0x0000001096d98981 */ /* 0x0000e6000c1e1100 */
[----:B------:R-:W-:Y:S01]  /*77c0*/  IMAD.X R149, R130, 0x1, R20, P1 ;  /* 0x0000000182957824 */ /* 0x000fe200008e0614 */
[----:B------:R1:W-:Y:S01]  /*77d0*/  STS.U8 [R137+UR12+0x2002], R148 ;  /* 0x0020029489007988 */ /* 0x0003e2000800000c */
[----:B------:R-:W-:-:S02]  /*77e0*/  IADD3 RZ, P1, R144, R13, RZ ;  /* 0x0000000d90ff7210 */ /* 0x000fc40007f3e0ff */
[----:B0-----:R-:W-:Y:S01]  /*77f0*/  PRMT R150, RZ, 0x7610, R150 ;  /* 0x00007610ff967816 */ /* 0x001fe20000000096 */
[----:B-1----:R-:W-:Y:S01]  /*7800*/  IMAD.IADD R148, R144, 0x1, R10 ;  /* 0x0000000190947824 */ /* 0x002fe200078e020a */
[----:B------:R-:W-:-:S04]  /*7810*/  PRMT R151, RZ, 0x7610, R151 ;  /* 0x00007610ff977816 */ /* 0x000fc80000000097 */
[----:B------:R0:W5:Y:S02]  /*7820*/  @!P0 LDG.E.U8 R150, desc[UR16][R148.64] ;  /* 0x0000001094968981 */ /* 0x000164000c1e1100 */
[----:B0-----:R-:W-:Y:S02]  /*7830*/  IMAD.IADD R148, R144, 0x1, R13 ;  /* 0x0000000190947824 */ /* 0x001fe400078e020d */
[----:B------:R-:W-:Y:S01]  /*7840*/  IMAD.X R149, R130, 0x1, R22, P1 ;  /* 0x0000000182957824 */ /* 0x000fe200008e0616 */
[----:B------:R-:W-:-:S04]  /*7850*/  IADD3 RZ, P1, R144, R15, RZ ;  /* 0x0000000f90ff7210 */ /* 0x000fc80007f3e0ff */
[----:B------:R0:W4:Y:S04]  /*7860*/  @!P0 LDG.E.U8 R151, desc[UR16][R148.64] ;  /* 0x0000001094978981 */ /* 0x000128000c1e1100 */
[----:B------:R-:W-:Y:S01]  /*7870*/  STS.U8 [R137+UR12+0x2004], R138 ;  /* 0x0020048a89007988 */ /* 0x000fe2000800000c */
[----:B0-----:R-:W-:Y:S02]  /*7880*/  IMAD.IADD R148, R144, 0x1, R15 ;  /* 0x0000000190947824 */ /* 0x001fe400078e020f */
[----:B------:R-:W-:Y:S01]  /*7890*/  IMAD.X R149, R130, 0x1, R88, P1 ;  /* 0x0000000182957824 */ /* 0x000fe200008e0658 */
[----:B------:R-:W-:Y:S01]  /*78a0*/  IADD3 RZ, P1, R144, R17, RZ ;  /* 0x0000001190ff7210 */ /* 0x000fe20007f3e0ff */
[----:B------:R-:W-:Y:S04]  /*78b0*/  STS.U8 [R137+UR12+0x2006], R145 ;  /* 0x0020069189007988 */ /* 0x000fe8000800000c */
[----:B------:R0:W2:Y:S04]  /*78c0*/  @!P0 LDG.E.U8 R224, desc[UR16][R148.64] ;  /* 0x0000001094e08981 */ /* 0x0000a8000c1e1100 */
[----:B------:R1:W-:Y:S01]  /*78d0*/  STS.U8 [R137+UR12+0x2008], R143 ;  /* 0x0020088f89007988 */ /* 0x0003e2000800000c */
[----:B0-----:R-:W-:Y:S01]  /*78e0*/  PRMT R148, RZ, 0x7610, R148 ;  /* 0x00007610ff947816 */ /* 0x001fe20000000094 */
[----:B-1----:R-:W-:Y:S01]  /*78f0*/  IMAD.X R143, R130, 0x1, R4, P1 ;  /* 0x00000001828f7824 */ /* 0x002fe200008e0604 */
[----:B------:R-:W-:-:S02]  /*7900*/  IADD3 RZ, P1, R144, R19, RZ ;  /* 0x0000001390ff7210 */ /* 0x000fc40007f3e0ff */
[----:B------:R-:W-:Y:S02]  /*7910*/  PRMT R149, RZ, 0x7610, R149 ;  /* 0x00007610ff957816 */ /* 0x000fe40000000095 */
[----:B------:R0:W5:Y:S01]  /*7920*/  @!P0 LDG.E.U8 R148, desc[UR16][R142.64] ;  /* 0x000000108e948981 */ /* 0x000162000c1e1100 */
[----:B------:R-:W-:-:S03]  /*7930*/  IMAD.IADD R138, R144, 0x1, R21 ;  /* 0x00000001908a7824 */ /* 0x000fc600078e0215 */
[----:B------:R-:W-:Y:S01]  /*7940*/  STS.U8 [R137+UR12+0x200a], R132 ;  /* 0x00200a8489007988 */ /* 0x000fe2000800000c */
[----:B0-----:R-:W-:Y:S02]  /*7950*/  IMAD.IADD R142, R144, 0x1, R19 ;  /* 0x00000001908e7824 */ /* 0x001fe400078e0213 */
[----:B------:R-:W-:Y:S01]  /*7960*/  IMAD.X R143, R130, 0x1, R92, P1 ;  /* 0x00000001828f7824 */ /* 0x000fe200008e065c */
[----:B------:R-:W-:Y:S01]  /*7970*/  IADD3 RZ, P1, R144, R21, RZ ;  /* 0x0000001590ff7210 */ /* 0x000fe20007f3e0ff */
[----:B------:R0:W-:Y:S04]  /*7980*/  STS.U8 [R137+UR12+0x200c], R139 ;  /* 0x00200c8b89007988 */ /* 0x0001e8000800000c */
[----:B------:R1:W5:Y:S01]  /*7990*/  @!P0 LDG.E.U8 R149, desc[UR16][R142.64] ;  /* 0x000000108e958981 */ /* 0x000362000c1e1100 */
[----:B0-----:R-:W-:Y:S01]  /*79a0*/  IMAD.X R139, R130, 0x1, R94, P1 ;  /* 0x00000001828b7824 */ /* 0x001fe200008e065e */
[----:B------:R-:W-:-:S02]  /*79b0*/  IADD3 RZ, P1, R144, R23, RZ ;  /* 0x0000001790ff7210 */ /* 0x000fc40007f3e0ff */
[----:B-1----:R-:W-:Y:S01]  /*79c0*/  PRMT R142, RZ, 0x7610, R142 ;  /* 0x00007610ff8e7816 */ /* 0x002fe2000000008e */
[----:B------:R0:W-:Y:S05]  /*79d0*/  STS.U8 [R137+UR12+0x200e], R136 ;  /* 0x00200e8889007988 */ /* 0x0001ea000800000c */
[----:B------:R1:W4:Y:S01]  /*79e0*/  @!P0 LDG.E.U8 R142, desc[UR16][R138.64] ;  /* 0x000000108a8e8981 */ /* 0x000322000c1e1100 */
[----:B0-----:R-:W-:Y:S02]  /*79f0*/  IMAD.IADD R136, R144, 0x1, R23 ;  /* 0x0000000190887824 */ /* 0x001fe400078e0217 */
[----:B------:R-:W-:Y:S01]  /*7a00*/  IMAD.X R137, R130, 0x1, R96, P1 ;  /* 0x0000000182897824 */ /* 0x000fe200008e0660 */
[----:B------:R-:W-:-:S02]  /*7a10*/  IADD3 RZ, P1, R144, R89, RZ ;  /* 0x0000005990ff7210 */ /* 0x000fc40007f3e0ff */
[----:B-1----:R-:W-:Y:S02]  /*7a20*/  PRMT R138, RZ, 0x7610, R138 ;  /* 0x00007610ff8a7816 */ /* 0x002fe4000000008a */
[----:B------:R-:W-:Y:S02]  /*7a30*/  PRMT R139, RZ, 0x7610, R139 ;  /* 0x00007610ff8b7816 */ /* 0x000fe4000000008b */
[----:B------:R-:W-:Y:S02]  /*7a40*/  LOP3.LUT R143, R205, 0x20, RZ, 0x3c, !PT ;  /* 0x00000020cd8f7812 */ /* 0x000fe400078e3cff */
[----:B------:R0:W3:Y:S01]  /*7a50*/  @!P0 LDG.E.U8 R138, desc[UR16][R136.64] ;  /* 0x00000010888a8981 */ /* 0x0000e2000c1e1100 */
[----:B------:R-:W-:-:S03]  /*7a60*/  IMAD.IADD R132, R144, 0x1, R91 ;  /* 0x0000000190847824 */ /* 0x000fc600078e025b */
[----:B------:R1:W-:Y:S01]  /*7a70*/  STS.U8 [R143+UR12+0x2002], R133 ;  /* 0x002002858f007988 */ /* 0x0003e2000800000c */
[----:B0-----:R-:W-:Y:S02]  /*7a80*/  IMAD.IADD R136, R144, 0x1, R89 ;  /* 0x0000000190887824 */ /* 0x001fe400078e0259 */
[----:B------:R-:W-:Y:S01]  /*7a90*/  IMAD.X R137, R130, 0x1, R98, P1 ;  /* 0x0000000182897824 */ /* 0x000fe200008e0662 */
[----:B------:R-:W-:-:S04]  /*7aa0*/  IADD3 RZ, P1, R144, R91, RZ ;  /* 0x0000005b90ff7210 */ /* 0x000fc80007f3e0ff */
[----:B------:R0:W5:Y:S01]  /*7ab0*/  @!P0 LDG.E.U8 R139, desc[UR16][R136.64] ;  /* 0x00000010888b8981 */ /* 0x000162000c1e1100 */
[----:B-1----:R-:W-:Y:S01]  /*7ac0*/  IMAD.X R133, R130, 0x1, R100, P1 ;  /* 0x0000000182857824 */ /* 0x002fe200008e0664 */
[----:B------:R-:W-:Y:S02]  /*7ad0*/  IADD3 RZ, P1, R144, R93, RZ ;  /* 0x0000005d90ff7210 */ /* 0x000fe40007f3e0ff */
[----:B------:R1:W-:Y:S01]  /*7ae0*/  STS.U8 [R143+UR12+0x2004], R131 ;  /* 0x002004838f007988 */ /* 0x0003e2000800000c */
[----:B0-----:R-:W-:Y:S02]  /*7af0*/  PRMT R136, RZ, 0x7610, R136 ;  /* 0x00007610ff887816 */ /* 0x001fe40000000088 */
[----:B-1----:R-:W-:-:S04]  /*7b00*/  PRMT R131, RZ, 0x7610, R131 ;  /* 0x00007610ff837816 */ /* 0x002fc80000000083 */
[----:B------:R0:W5:Y:S01]  /*7b10*/  @!P0 LDG.E.U8 R136, desc[UR16][R132.64] ;  /* 0x0000001084888981 */ /* 0x000162000c1e1100 */
[----:B------:R-:W-:Y:S01]  /*7b20*/  PRMT R137, RZ, 0x7610, R137 ;  /* 0x00007610ff897816 */ /* 0x000fe20000000089 */
[----:B0-----:R-:W-:Y:S02]  /*7b30*/  IMAD.IADD R132, R144, 0x1, R93 ;  /* 0x0000000190847824 */ /* 0x001fe400078e025d */
[----:B------:R-:W-:Y:S01]  /*7b40*/  IMAD.X R133, R130, 0x1, R102, P1 ;  /* 0x0000000182857824 */ /* 0x000fe200008e0666 */
[----:B------:R-:W-:-:S04]  /*7b50*/  IADD3 RZ, P1, R144, R95, RZ ;  /* 0x0000005f90ff7210 */ /* 0x000fc80007f3e0ff */
[----:B------:R0:W4:Y:S04]  /*7b60*/  @!P0 LDG.E.U8 R131, desc[UR16][R132.64] ;  /* 0x0000001084838981 */ /* 0x000128000c1e1100 */
[----:B------:R1:W-:Y:S01]  /*7b70*/  STS.U8 [R143+UR12+0x2008], R140 ;  /* 0x0020088c8f007988 */ /* 0x0003e2000800000c */
[----:B0-----:R-:W-:Y:S02]  /*7b80*/  IMAD.IADD R132, R144, 0x1, R95 ;  /* 0x0000000190847824 */ /* 0x001fe400078e025f */
[----:B------:R-:W-:Y:S01]  /*7b90*/  IMAD.X R133, R130, 0x1, R104, P1 ;  /* 0x0000000182857824 */ /* 0x000fe200008e0668 */
[----:B------:R-:W-:Y:S02]  /*7ba0*/  IADD3 RZ, P1, R144, R97, RZ ;  /* 0x0000006190ff7210 */ /* 0x000fe40007f3e0ff */
[----:B-1----:R-:W-:-:S02]  /*7bb0*/  PRMT R140, RZ, 0x7610, R140 ;  /* 0x00007610ff8c7816 */ /* 0x002fc4000000008c */
[----:B------:R0:W5:Y:S04]  /*7bc0*/  @!P0 LDG.E.U8 R137, desc[UR16][R132.64] ;  /* 0x0000001084898981 */ /* 0x000168000c1e1100 */
[----:B------:R1:W-:Y:S01]  /*7bd0*/  STS.U8 [R143+UR12+0x200a], R134 ;  /* 0x00200a868f007988 */ /* 0x0003e2000800000c */
[----:B0-----:R-:W-:Y:S02]  /*7be0*/  IMAD.IADD R132, R144, 0x1, R97 ;  /* 0x0000000190847824 */ /* 0x001fe400078e0261 */
[----:B------:R-:W-:Y:S01]  /*7bf0*/  IMAD.X R133, R130, 0x1, R106, P1 ;  /* 0x0000000182857824 */ /* 0x000fe200008e066a */
[----:B------:R-:W-:Y:S02]  /*7c00*/  IADD3 RZ, P1, R144, R99, RZ ;  /* 0x0000006390ff7210 */ /* 0x000fe40007f3e0ff */
[----:B-1----:R-:W-:-:S02]  /*7c10*/  PRMT R134, RZ, 0x7610, R134 ;  /* 0x00007610ff867816 */ /* 0x002fc40000000086 */
[----:B------:R0:W4:Y:S04]  /*7c20*/  @!P0 LDG.E.U8 R140, desc[UR16][R132.64] ;  /* 0x00000010848c8981 */ /* 0x000128000c1e1100 */
        /* <DEDUP_REMOVED lines=12> */
[----:B------:R-:W-:Y:S01]  /*7cf0*/  STS.U8 [R143+UR12+0x2000], R147 ;  /* 0x002000938f007988 */ /* 0x000fe2000800000c */
[----:B0-----:R-:W-:Y:S02]  /*7d00*/  IMAD.IADD R132, R144, 0x1, R103 ;  /* 0x0000000190847824 */ /* 0x001fe400078e0267 */
[----:B------:R-:W-:Y:S01]  /*7d10*/  IMAD.X R133, R130, 0x1, R112, P1 ;  /* 0x0000000182857824 */ /* 0x000fe200008e0670 */
[C---:B------:R-:W-:Y:S01]  /*7d20*/  IADD3 RZ, P1, R144.reuse, R105, RZ ;  /* 0x0000006990ff7210 */ /* 0x040fe20007f3e0ff */
[----:B------:R0:W-:Y:S04]  /*7d30*/  STS.U8 [R143+UR12+0x2006], R146 ;  /* 0x002006928f007988 */ /* 0x0001e8000800000c */
[----:B------:R1:W4:Y:S01]  /*7d40*/  @!P0 LDG.E.U8 R135, desc[UR16][R132.64] ;  /* 0x0000001084878981 */ /* 0x000322000c1e1100 */
[----:B0-----:R-:W-:Y:S01]  /*7d50*/  PRMT R143, RZ, 0x7610, R143 ;  /* 0x00007610ff8f7816 */ /* 0x001fe2000000008f */
[----:B-1----:R-:W-:-:S02]  /*7d60*/  IMAD.IADD R132, R144, 0x1, R105 ;  /* 0x0000000190847824 */ /* 0x002fc400078e0269 */
[----:B------:R-:W-:Y:S01]  /*7d70*/  IMAD.X R133, R130, 0x1, R114, P1 ;  /* 0x0000000182857824 */ /* 0x000fe200008e0672 */
[C---:B------:R-:W-:Y:S02]  /*7d80*/  IADD3 RZ, P1, R144.reuse, R107, RZ ;  /* 0x0000006b90ff7210 */ /* 0x040fe40007f3e0ff */
[----:B------:R-:W-:Y:S02]  /*7d90*/  PRMT R146, RZ, 0x7610, R146 ;  /* 0x00007610ff927816 */ /* 0x000fe40000000092 */
[----:B------:R0:W4:Y:S02]  /*7da0*/  @!P0 LDG.E.U8 R143, desc[UR16][R132.64] ;  /* 0x00000010848f8981 */ /* 0x000124000c1e1100 */
[----:B0-----:R-:W-:Y:S02]  /*7db0*/  IMAD.IADD R132, R144, 0x1, R107 ;  /* 0x0000000190847824 */ /* 0x001fe400078e026b */
[----:B------:R-:W-:Y:S01]  /*7dc0*/  IMAD.X R133, R130, 0x1, R116, P1 ;  /* 0x0000000182857824 */ /* 0x000fe200008e0674 */
[----:B------:R-:W-:-:S04]  /*7dd0*/  IADD3 RZ, P1, R144, R109, RZ ;  /* 0x0000006d90ff7210 */ /* 0x000fc80007f3e0ff */
[----:B------:R0:W4:Y:S01]  /*7de0*/  @!P0 LDG.E.U8 R146, desc[UR16][R132.64] ;  /* 0x0000001084928981 */ /* 0x000122000c1e1100 */
[----:B------:R-:W-:Y:S01]  /*7df0*/  PRMT R147, RZ, 0x7610, R147 ;  /* 0x00007610ff937816 */ /* 0x000fe20000000093 */
[----:B0-----:R-:W-:Y:S01]  /*7e00*/  IMAD.X R133, R130, 0x1, R118, P1 ;  /* 0x0000000182857824 */ /* 0x001fe200008e0676 */
[C---:B------:R-:W-:Y:S01]  /*7e10*/  IADD3 RZ, P1, R144.reuse, R3, RZ ;  /* 0x0000000390ff7210 */ /* 0x040fe20007f3e0ff */
[C---:B------:R-:W-:Y:S02]  /*7e20*/  IMAD.IADD R132, R144.reuse, 0x1, R109 ;  /* 0x0000000190847824 */ /* 0x040fe400078e026d */
[----:B------:R-:W-:Y:S02]  /*7e30*/  IMAD.IADD R144, R144, 0x1, R3 ;  /* 0x0000000190907824 */ /* 0x000fe400078e0203 */
[----:B------:R-:W-:Y:S01]  /*7e40*/  IMAD.X R145, R130, 0x1, R11, P1 ;  /* 0x0000000182917824 */ /* 0x000fe200008e060b */
[----:B------:R-:W-:Y:S01]  /*7e50*/  PRMT R130, RZ, 0x7610, R130 ;  /* 0x00007610ff827816 */ /* 0x000fe20000000082 */
[----:B------:R0:W4:Y:S05]  /*7e60*/  @!P0 LDG.E.U8 R147, desc[UR16][R132.64] ;  /* 0x0000001084938981 */ /* 0x00012a000c1e1100 */
[----:B------:R-:W4:Y:S01]  /*7e70*/  @!P0 LDG.E.U8 R130, desc[UR16][R144.64] ;  /* 0x0000001090828981 */ /* 0x000f22000c1e1100 */
[----:B0-----:R-:W0:Y:S01]  /*7e80*/  S2R R133, SR_TID.X ;  /* 0x0000000000857919 */ /* 0x001e220000002100 */
[----:B------:R-:W-:-:S05]  /*7e90*/  LOP3.LUT R205, R205, 0x30, RZ, 0x3c, !PT ;  /* 0x00000030cdcd7812 */ /* 0x000fca00078e3cff */
[----:B------:R1:W-:Y:S04]  /*7ea0*/  STS.U8 [R205+UR12+0x2000], R207 ;  /* 0x002000cfcd007988 */ /* 0x0003e8000800000c */
[----:B------:R1:W-:Y:S04]  /*7eb0*/  STS.U8 [R205+UR12+0x2002], R204 ;  /* 0x002002cccd007988 */ /* 0x0003e8000800000c */
[----:B-1----:R-:W4:Y:S04]  /*7ec0*/  LDL.LU R207, [R1+0x44] ;  /* 0x0000440001cf7983 */ /* 0x002f280000300800 */
[----:B------:R-:W4:Y:S04]  /*7ed0*/  LDL.LU R204, [R1+0x3c] ;  /* 0x00003c0001cc7983 */ /* 0x000f280000300800 */
[----:B------:R-:W4:Y:S04]  /*7ee0*/  LDL.LU R144, [R1+0x2c] ;  /* 0x00002c0001907983 */ /* 0x000f280000300800 */
[----:B------:R-:W4:Y:S04]  /*7ef0*/  LDL.LU R145, [R1+0x34] ;  /* 0x0000340001917983 */ /* 0x000f280000300800 */
[----:B------:R1:W-:Y:S01]  /*7f00*/  STS.U8 [R205+UR12+0x2004], R209 ;  /* 0x002004d1cd007988 */ /* 0x0003e2000800000c */
[----:B0-----:R-:W-:-:S03]  /*7f10*/  LOP3.LUT R133, R133, 0x7f, RZ, 0xc0, !PT ;  /* 0x0000007f85857812 */ /* 0x001fc600078ec0ff */
[----:B------:R0:W-:Y:S04]  /*7f20*/  STS.U8 [R205+UR12+0x2006], R203 ;  /* 0x002006cbcd007988 */ /* 0x0001e8000800000c */
[----:B------:R2:W-:Y:S04]  /*7f30*/  STS.U8 [R205+UR12+0x2008], R202 ;  /* 0x002008cacd007988 */ /* 0x0005e8000800000c */
[----:B-1----:R-:W4:Y:S04]  /*7f40*/  LDL.LU R209, [R1+0x24] ;  /* 0x0000240001d17983 */ /* 0x002f280000300800 */
[----:B0-----:R-:W4:Y:S04]  /*7f50*/  LDL.LU R203, [R1+0x50] ;  /* 0x0000500001cb7983 */ /* 0x001f280000300800 */
[----:B--2---:R-:W2:Y:S04]  /*7f60*/  LDL.LU R202, [R1+0x1c] ;  /* 0x00001c0001ca7983 */ /* 0x004ea80000300800 */
[----:B------:R0:W-:Y:S04]  /*7f70*/  STS.U8 [R205+UR12+0x200a], R200 ;  /* 0x00200ac8cd007988 */ /* 0x0001e8000800000c */
[----:B------:R1:W-:Y:S04]  /*7f80*/  STS.U8 [R205+UR12+0x200c], R199 ;  /* 0x00200cc7cd007988 */ /* 0x0003e8000800000c */
[----:B------:R1:W-:Y:S04]  /*7f90*/  STS.U8 [R205+UR12+0x200e], R198 ;  /* 0x00200ec6cd007988 */ /* 0x0003e8000800000c */
[----:B0-----:R-:W2:Y:S04]  /*7fa0*/  LDL.LU R200, [R1+0x48] ;  /* 0x0000480001c87983 */ /* 0x001ea80000300800 */
[----:B-1----:R-:W2:Y:S04]  /*7fb0*/  LDL.LU R199, [R1+0x14] ;  /* 0x0000140001c77983 */ /* 0x002ea80000300800 */
[----:B------:R-:W2:Y:S04]  /*7fc0*/  LDL.LU R198, [R1+0xc] ;  /* 0x00000c0001c67983 */ /* 0x000ea80000300800 */
[----:B------:R-:W2:Y:S04]  /*7fd0*/  LDL.LU R205, [R1+0x40] ;  /* 0x0000400001cd7983 */ /* 0x000ea80000300800 */
[----:B------:R0:W-:Y:S04]  /*7fe0*/  STS.U8 [R133+UR12+0x1400], R193 ;  /* 0x001400c185007988 */ /* 0x0001e8000800000c */
[----:B------:R1:W-:Y:S04]  /*7ff0*/  STS.U8 [R133+UR12+0x1e00], R166 ;  /* 0x001e00a685007988 */ /* 0x0003e8000800000c */
[----:B------:R3:W-:Y:S04]  /*8000*/  STS.U8 [R133+UR12+0x1200], R168 ;  /* 0x001200a885007988 */ /* 0x0007e8000800000c */
[----:B0-----:R-:W2:Y:S04]  /*8010*/  LDL.LU R193, [R1+0x38] ;  /* 0x0000380001c17983 */ /* 0x001ea80000300800 */
[----:B-1----:R-:W2:Y:S04]  /*8020*/  LDL.LU R166, [R1+0x4] ;  /* 0x0000040001a67983 */ /* 0x002ea80000300800 */
[----:B---3--:R-:W3:Y:S04]  /*8030*/  LDL.LU R168, [R1+0x30] ;  /* 0x0000300001a87983 */ /* 0x008ee80000300800 */
[----:B------:R0:W-:Y:S04]  /*8040*/  STS.U8 [R133+UR12+0x1000], R161 ;  /* 0x001000a185007988 */ /* 0x0001e8000800000c */
[----:B------:R1:W-:Y:S04]  /*8050*/  STS.U8 [R133+UR12+0xe00], R171 ;  /* 0x000e00ab85007988 */ /* 0x0003e8000800000c */
[----:B------:R1:W-:Y:S04]  /*8060*/  STS.U8 [R133+UR12+0xc00], R175 ;  /* 0x000c00af85007988 */ /* 0x0003e8000800000c */
[----:B0-----:R-:W2:Y:S04]  /*8070*/  LDL.LU R161, [R1+0x28] ;  /* 0x0000280001a17983 */ /* 0x001ea80000300800 */
[----:B-1----:R-:W3:Y:S04]  /*8080*/  LDL.LU R171, [R1+0x20] ;  /* 0x0000200001ab7983 */ /* 0x002ee80000300800 */
[----:B------:R-:W2:Y:S04]  /*8090*/  LDL.LU R175, [R1+0x18] ;  /* 0x0000180001af7983 */ /* 0x000ea80000300800 */
[----:B------:R0:W-:Y:S04]  /*80a0*/  STS.U8 [R133+UR12+0xa00], R179 ;  /* 0x000a00b385007988 */ /* 0x0001e8000800000c */
[----:B------:R1:W-:Y:S04]  /*80b0*/  STS.U8 [R133+UR12+0x800], R183 ;  /* 0x000800b785007988 */ /* 0x0003e8000800000c */
[----:B------:R1:W-:Y:S04]  /*80c0*/  STS.U8 [R133+UR12+0x600], R190 ;  /* 0x000600be85007988 */ /* 0x0003e8000800000c */
[----:B0-----:R-:W3:Y:S04]  /*80d0*/  LDL.LU R179, [R1+0x10] ;  /* 0x0000100001b37983 */ /* 0x001ee80000300800 */
[----:B-1----:R-:W2:Y:S04]  /*80e0*/  LDL.LU R183, [R1+0x8] ;  /* 0x0000080001b77983 */ /* 0x002ea80000300800 */
[----:B------:R-:W3:Y:S01]  /*80f0*/  LDL.LU R190, [R1] ;  /* 0x0000000001be7983 */ /* 0x000ee20000300800 */
[----:B------:R-:W0:Y:S03]  /*8100*/  S2R R132, SR_TID.X ;  /* 0x0000000000847919 */ /* 0x000e260000002100 */
[----:B------:R0:W-:Y:S04]  /*8110*/  STS.U8 [R133+UR12+0x1a00], R138 ;  /* 0x001a008a85007988 */ /* 0x0001e8000800000c */
[----:B------:R-:W-:Y:S04]  /*8120*/  STS.U8 [R133+UR12+0x400], R162 ;  /* 0x000400a285007988 */ /* 0x000fe8000800000c */
[----:B------:R-:W-:Y:S04]  /*8130*/  STS.U8 [R133+UR12+0x200], R154 ;  /* 0x0002009a85007988 */ /* 0x000fe8000800000c */
[----:B------:R-:W-:Y:S04]  /*8140*/  STS.U8 [R133+UR12], R217 ;  /* 0x000000d985007988 */ /* 0x000fe8000800000c */
[----:B------:R-:W-:Y:S04]  /*8150*/  STS.U8 [R133+UR12+0x1c00], R224 ;  /* 0x001c00e085007988 */ /* 0x000fe8000800000c */
[----:B-----5:R-:W-:Y:S01]  /*8160*/  STS.U8 [R133+UR12+0x1800], R137 ;  /* 0x0018008985007988 */ /* 0x020fe2000800000c */
[----:B0-----:R-:W-:-:S04]  /*8170*/  LOP3.LUT R138, R132, 0x7f, RZ, 0xc0, !PT ;  /* 0x0000007f848a7812 */ /* 0x001fc800078ec0ff */
[C---:B------:R-:W-:Y:S01]  /*8180*/  LOP3.LUT R132, R138.reuse, 0x10, RZ, 0x3c, !PT ;  /* 0x000000108a847812 */ /* 0x040fe200078e3cff */
[----:B----4-:R-:W-:Y:S04]  /*8190*/  STS.U8 [R133+UR12+0x1600], R135 ;  /* 0x0016008785007988 */ /* 0x010fe8000800000c */
[----:B------:R0:W-:Y:S04]  /*81a0*/  STS.U8 [R132+UR12+0x1880], R131 ;  /* 0x0018808384007988 */ /* 0x0001e8000800000c */
[----:B------:R-:W-:Y:S01]  /*81b0*/  STS.U8 [R132+UR12+0x80], R153 ;  /* 0x0000809984007988 */ /* 0x000fe2000800000c */
[----:B0-----:R-:W-:-:S02]  /*81c0*/  LOP3.LUT R131, R138, 0x20, RZ, 0x3c, !PT ;  /* 0x000000208a837812 */ /* 0x001fc400078e3cff */
[----:B------:R-:W-:Y:S01]  /*81d0*/  LOP3.LUT R138, R138, 0x30, RZ, 0x3c, !PT ;  /* 0x000000308a8a7812 */ /* 0x000fe200078e3cff */
[----:B------:R-:W-:Y:S04]  /*81e0*/  STS.U8 [R132+UR12+0x280], R157 ;  /* 0x0002809d84007988 */ /* 0x000fe8000800000c */
        /* <DEDUP_REMOVED lines=44> */
[----:B------:R0:W-:Y:S01]  /*84b0*/  STS.U8 [R138+UR12+0x1f80], R130 ;  /* 0x001f80828a007988 */ /* 0x0001e2000800000c */
[----:B------:R1:W-:Y:S06]  /*84c0*/  MEMBAR.ALL.CTA ;  /* 0x0000000000007992 */ /* 0x0003ec0000008000 */
[----:B-1----:R-:W1:Y:S01]  /*84d0*/  FENCE.VIEW.ASYNC.S ;  /* 0x00000000000073c6 */ /* 0x002e620000000000 */
[----:B------:R-:W-:Y:S01]  /*84e0*/  UMOV UR20, UR4 ;  /* 0x0000000400147c82 */ /* 0x000fe20008000000 */
[----:B------:R-:W-:Y:S01]  /*84f0*/  UMOV UR21, 0x80000020 ;  /* 0x8000002000157882 */ /* 0x000fe20000000000 */
[----:B------:R-:W-:Y:S01]  /*8500*/  UMOV UR22, UR6 ;  /* 0x0000000600167c82 */ /* 0x000fe20008000000 */
[----:B------:R-:W-:Y:S01]  /*8510*/  UMOV UR23, 0x80000020 ;  /* 0x8000002000177882 */ /* 0x000fe20000000000 */
[----:B------:R-:W-:-:S02]  /*8520*/  USHF.R.S32.HI UR19, URZ, 0x1f, UR13 ;  /* 0x0000001f3f137899 */ /* 0x000fc4000801140d */
[----:B------:R-:W-:Y:S01]  /*8530*/  IADD3 R3, P2, R3, UR13, RZ ;  /* 0x0000000d03037c10 */ /* 0x000fe2000ff5e0ff */
[----:B0-----:R-:W0:Y:S08]  /*8540*/  LDC R130, c[0x0][0x238] ;  /* 0x00008e00ff827b82 */ /* 0x001e300000000800 */
[----:B-1----:R-:W-:Y:S06]  /*8550*/  BAR.SYNC.DEFER_BLOCKING 0x0 ;  /* 0x0000000000007b1d */ /* 0x002fec0000010000 */
[----:B------:R-:W-:-:S06]  /*8560*/  WARPGROUP.ARRIVE ;  /* 0x00000000000079c5 */ /* 0x000fcc0000000000 */
[----:B------:R-:W-:Y:S01]  /*8570*/  QGMMA.64x128x32.F32.E5M2.E5M2 R24, gdesc[UR20], R24 ;  /* 0x01e00000141879f3 */ /* 0x000fe20008703818 */
[----:B------:R-:W-:Y:S02]  /*8580*/  IADD3 R6, P3, R6, UR13, RZ ;  /* 0x0000000d06067c10 */ /* 0x000fe4000ff7e0ff */
[----:B------:R-:W-:Y:S02]  /*8590*/  IADD3 R7, P4, R7, UR13, RZ ;  /* 0x0000000d07077c10 */ /* 0x000fe4000ff9e0ff */
[----:B------:R-:W-:Y:S02]  /*85a0*/  IADD3 R8, P5, R8, UR13, RZ ;  /* 0x0000000d08087c10 */ /* 0x000fe4000ffbe0ff */
[----:B------:R-:W-:Y:S02]  /*85b0*/  IADD3 R9, P6, R9, UR13, RZ ;  /* 0x0000000d09097c10 */ /* 0x000fe4000ffde0ff */
[----:B------:R-:W-:Y:S02]  /*85c0*/  IADD3 R10, P1, R10, UR13, RZ ;  /* 0x0000000d0a0a7c10 */ /* 0x000fe4000ff3e0ff */
[----:B------:R-:W-:-:S02]  /*85d0*/  IADD3.X R11, R11, UR19, RZ, P2, !PT ;  /* 0x000000130b0b7c10 */ /* 0x000fc400097fe4ff */
[----:B------:R-:W-:Y:S02]  /*85e0*/  IADD3 R13, P2, R13, UR13, RZ ;  /* 0x0000000d0d0d7c10 */ /* 0x000fe4000ff5e0ff */
[----:B------:R-:W-:Y:S02]  /*85f0*/  IADD3.X R12, R12, UR19, RZ, P3, !PT ;  /* 0x000000130c0c7c10 */ /* 0x000fe40009ffe4ff */
[----:B------:R-:W-:Y:S02]  /*8600*/  IADD3 R15, P3, R15, UR13, RZ ;  /* 0x0000000d0f0f7c10 */ /* 0x000fe4000ff7e0ff */
[----:B------:R-:W-:Y:S02]  /*8610*/  IADD3.X R14, R14, UR19, RZ, P4, !PT ;  /* 0x000000130e0e7c10 */ /* 0x000fe4000a7fe4ff */
[----:B------:R-:W-:Y:S02]  /*8620*/  IADD3 R17, P4, R17, UR13, RZ ;  /* 0x0000000d11117c10 */ /* 0x000fe4000ff9e0ff */
[----:B------:R-:W-:-:S02]  /*8630*/  IADD3.X R16, R16, UR19, RZ, P5, !PT ;  /* 0x0000001310107c10 */ /* 0x000fc4000affe4ff */
[----:B------:R-:W-:Y:S02]  /*8640*/  IADD3 R19, P5, R19, UR13, RZ ;  /* 0x0000000d13137c10 */ /* 0x000fe4000ffbe0ff */
[----:B------:R-:W-:Y:S02]  /*8650*/  IADD3.X R18, R18, UR19, RZ, P6, !PT ;  /* 0x0000001312127c10 */ /* 0x000fe4000b7fe4ff */
[----:B------:R-:W-:Y:S02]  /*8660*/  IADD3.X R20, R20, UR19, RZ, P1, !PT ;  /* 0x0000001314147c10 */ /* 0x000fe40008ffe4ff */
        /* <DEDUP_REMOVED lines=25> */
[----:B------:R-:W-:Y:S01]  /*8800*/  IADD3 R111, P1, R111, UR13, RZ ;  /* 0x0000000d6f6f7c10 */ /* 0x000fe2000ff3e0ff */
[----:B------:R-:W-:Y:S01]  /*8810*/  QGMMA.64x128x32.F32.E5M2.E5M2 R24, gdesc[UR8], R24, gsb0 ;  /* 0x01e00000081879f3 */ /* 0x000fe20008003818 */
        /* <DEDUP_REMOVED lines=59> */
[----:B---3--:R-:W-:Y:S02]  /*8bd0*/  IADD3 R190, P1, R190, UR13, RZ ;  /* 0x0000000dbebe7c10 */ /* 0x008fe4000ff3e0ff */
[----:B------:R-:W-:-:S02]  /*8be0*/  IADD3.X R242, R242, UR19, RZ, P2, !PT ;  /* 0x00000013f2f27c10 */ /* 0x000fc400097fe4ff */
[----:B--2---:R-:W-:Y:S02]  /*8bf0*/  IADD3 R183, P2, R183, UR13, RZ ;  /* 0x0000000db7b77c10 */ /* 0x004fe4000ff5e0ff */
[----:B------:R-:W-:Y:S02]  /*8c00*/  IADD3.X R244, R244, UR19, RZ, P3, !PT ;  /* 0x00000013f4f47c10 */ /* 0x000fe40009ffe4ff */
[----:B------:R-:W-:Y:S02]  /*8c10*/  IADD3 R179, P3, R179, UR13, RZ ;  /* 0x0000000db3b37c10 */ /* 0x000fe4000ff7e0ff */
[----:B------:R-:W-:Y:S02]  /*8c20*/  IADD3.X R246, R246, UR19, RZ, P4, !PT ;  /* 0x00000013f6f67c10 */ /* 0x000fe4000a7fe4ff */
[----:B------:R-:W-:Y:S02]  /*8c30*/  IADD3 R175, P4, R175, UR13, RZ ;  /* 0x0000000dafaf7c10 */ /* 0x000fe4000ff9e0ff */
[----:B------:R-:W-:Y:S01]  /*8c40*/  IADD3.X R248, R248, UR19, RZ, P5, !PT ;  /* 0x00000013f8f87c10 */ /* 0x000fe2000affe4ff */
[----:B------:R-:W-:Y:S01]  /*8c50*/  STL [R1], R190 ;  /* 0x000000be01007387 */ /* 0x000fe20000100800 */
[----:B------:R-:W-:-:S02]  /*8c60*/  IADD3 R171, P5, R171, UR13, RZ ;  /* 0x0000000dabab7c10 */ /* 0x000fc4000ffbe0ff */
[----:B------:R-:W-:Y:S01]  /*8c70*/  IADD3.X R250, R250, UR19, RZ, P6, !PT ;  /* 0x00000013fafa7c10 */ /* 0x000fe2000b7fe4ff */
[----:B------:R-:W-:Y:S01]  /*8c80*/  STL [R1+0x8], R183 ;  /* 0x000008b701007387 */ /* 0x000fe20000100800 */
[----:B------:R-:W-:Y:S02]  /*8c90*/  IADD3 R161, P6, R161, UR13, RZ ;  /* 0x0000000da1a17c10 */ /* 0x000fe4000ffde0ff */
[----:B------:R-:W-:Y:S01]  /*8ca0*/  IADD3.X R252, R252, UR19, RZ, P1, !PT ;  /* 0x00000013fcfc7c10 */ /* 0x000fe20008ffe4ff */
[----:B------:R-:W-:Y:S01]  /*8cb0*/  STL [R1+0x10], R179 ;  /* 0x000010b301007387 */ /* 0x000fe20000100800 */
[----:B------:R-:W-:Y:S02]  /*8cc0*/  IADD3 R168, P1, R168, UR13, RZ ;  /* 0x0000000da8a87c10 */ /* 0x000fe4000ff3e0ff */
[----:B------:R-:W-:Y:S01]  /*8cd0*/  IADD3.X R166, R166, UR19, RZ, P2, !PT ;  /* 0x00000013a6a67c10 */ /* 0x000fe200097fe4ff */
[----:B------:R-:W-:Y:S01]  /*8ce0*/  STL [R1+0x18], R175 ;  /* 0x000018af01007387 */ /* 0x000fe20000100800 */
[----:B------:R-:W-:-:S02]  /*8cf0*/  IADD3 R193, P2, R193, UR13, RZ ;  /* 0x0000000dc1c17c10 */ /* 0x000fc4000ff5e0ff */
[----:B------:R-:W-:Y:S01]  /*8d00*/  IADD3.X R198, R198, UR19, RZ, P3, !PT ;  /* 0x00000013c6c67c10 */ /* 0x000fe20009ffe4ff */
[----:B------:R-:W-:Y:S01]  /*8d10*/  STL [R1+0x20], R171 ;  /* 0x000020ab01007387 */ /* 0x000fe20000100800 */
[----:B------:R-:W-:Y:S02]  /*8d20*/  IADD3 R205, P3, R205, UR13, RZ ;  /* 0x0000000dcdcd7c10 */ /* 0x000fe4000ff7e0ff */
[----:B------:R-:W-:Y:S01]  /*8d30*/  IADD3.X R199, R199, UR19, RZ, P4, !PT ;  /* 0x00000013c7c77c10 */ /* 0x000fe2000a7fe4ff */
[----:B------:R-:W-:Y:S01]  /*8d40*/  STL [R1+0x28], R161 ;  /* 0x000028a101007387 */ /* 0x000fe20000100800 */
[----:B------:R-:W-:-:S03]  /*8d50*/  IADD3 R200, P4, R200, UR13, RZ ;  /* 0x0000000dc8c87c10 */ /* 0x000fc6000ff9e0ff */
[----:B------:R-:W-:Y:S01]  /*8d60*/  STL [R1+0x30], R168 ;  /* 0x000030a801007387 */ /* 0x000fe20000100800 */
[----:B------:R-:W-:-:S03]  /*8d70*/  IADD3.X R202, R202, UR19, RZ, P5, !PT ;  /* 0x00000013caca7c10 */ /* 0x000fc6000affe4ff */
[----:B------:R-:W-:Y:S01]  /*8d80*/  STL [R1+0x4], R166 ;  /* 0x000004a601007387 */ /* 0x000fe20000100800 */
[----:B------:R-:W-:-:S03]  /*8d90*/  IADD3 R203, P5, R203, UR13, RZ ;  /* 0x0000000dcbcb7c10 */ /* 0x000fc6000ffbe0ff */
[----:B------:R-:W-:Y:S01]  /*8da0*/  STL [R1+0x38], R193 ;  /* 0x000038c101007387 */ /* 0x000fe20000100800 */
[----:B------:R-:W-:-:S03]  /*8db0*/  IADD3.X R209, R209, UR19, RZ, P6, !PT ;  /* 0x00000013d1d17c10 */ /* 0x000fc6000b7fe4ff */
[----:B------:R-:W-:Y:S01]  /*8dc0*/  STL [R1+0xc], R198 ;  /* 0x00000cc601007387 */ /* 0x000fe20000100800 */
[----:B------:R-:W-:-:S03]  /*8dd0*/  IADD3.X R144, R144, UR19, RZ, P1, !PT ;  /* 0x0000001390907c10 */ /* 0x000fc60008ffe4ff */
[----:B------:R-:W-:Y:S01]  /*8de0*/  STL [R1+0x40], R205 ;  /* 0x000040cd01007387 */ /* 0x000fe20000100800 */
[----:B------:R-:W-:-:S03]  /*8df0*/  IADD3.X R145, R145, UR19, RZ, P2, !PT ;  /* 0x0000001391917c10 */ /* 0x000fc600097fe4ff */
[----:B------:R-:W-:Y:S01]  /*8e00*/  STL [R1+0x14], R199 ;  /* 0x000014c701007387 */ /* 0x000fe20000100800 */
[----:B------:R-:W-:-:S03]  /*8e10*/  IADD3.X R0, R0, UR19, RZ, P5, !PT ;  /* 0x0000001300007c10 */ /* 0x000fc6000affe4ff */
[----:B------:R-:W-:Y:S04]  /*8e20*/  STL [R1+0x48], R200 ;  /* 0x000048c801007387 */ /* 0x000fe80000100800 */
[----:B------:R-:W-:Y:S04]  /*8e30*/  STL [R1+0x1c], R202 ;  /* 0x00001cca01007387 */ /* 0x000fe80000100800 */
[----:B------:R-:W-:Y:S04]  /*8e40*/  STL [R1+0x50], R203 ;  /* 0x000050cb01007387 */ /* 0x000fe80000100800 */
[----:B------:R-:W-:Y:S04]  /*8e50*/  STL [R1+0x24], R209 ;  /* 0x000024d101007387 */ /* 0x000fe80000100800 */
[----:B------:R-:W-:Y:S04]  /*8e60*/  STL [R1+0x2c], R144 ;  /* 0x00002c9001007387 */ /* 0x000fe80000100800 */
[----:B------:R-:W-:Y:S04]  /*8e70*/  STL [R1+0x34], R145 ;  /* 0x0000349101007387 */ /* 0x000fe80000100800 */
[----:B------:R1:W-:Y:S02]  /*8e80*/  STL [R1+0x4c], R0 ;  /* 0x00004c0001007387 */ /* 0x0003e40000100800 */
[----:B-1----:R-:W1:Y:S01]  /*8e90*/  S2R R0, SR_TID.X ;  /* 0x0000000000007919 */ /* 0x002e620000002100 */
[----:B------:R-:W-:Y:S01]  /*8ea0*/  IADD3.X R204, R204, UR19, RZ, P3, !PT ;  /* 0x00000013cccc7c10 */ /* 0x000fe20009ffe4ff */
[----:B0-----:R-:W-:Y:S01]  /*8eb0*/  IMAD.SHL.U32 R130, R130, 0x40, RZ ;  /* 0x0000004082827824 */ /* 0x001fe200078e00ff */
[----:B------:R-:W-:Y:S01]  /*8ec0*/  IADD3.X R207, R207, UR19, RZ, P4, !PT ;  /* 0x00000013cfcf7c10 */ /* 0x000fe2000a7fe4ff */
[----:B------:R-:W-:-:S02]  /*8ed0*/  VIADD R5, R5, 0xffffffff ;  /* 0xffffffff05057836 */ /* 0x000fc40000000000 */
[----:B------:R0:W-:Y:S01]  /*8ee0*/  STL [R1+0x3c], R204 ;  /* 0x00003ccc01007387 */ /* 0x0001e20000100800 */
[----:B------:R-:W-:-:S03]  /*8ef0*/  IADD3 R90, P0, R130, R90, RZ ;  /* 0x0000005a825a7210 */ /* 0x000fc60007f1e0ff */
[----:B------:R0:W-:Y:S01]  /*8f00*/  STL [R1+0x44], R207 ;  /* 0x000044cf01007387 */ /* 0x0001e20000100800 */
[----:B------:R-:W-:Y:S02]  /*8f10*/  LEA.HI.X.SX32 R2, R130, R2, 0x1, P0 ;  /* 0x0000000282027211 */ /* 0x000fe400000f0eff */
[----:B------:R-:W-:Y:S01]  /*8f20*/  ISETP.NE.U32.AND P0, PT, R5, RZ, PT ;  /* 0x000000ff0500720c */ /* 0x000fe20003f05070 */
[----:B------:R-:W-:Y:S01]  /*8f30*/  UIADD3 UR14, UR14, -0x40, URZ ;  /* 0xffffffc00e0e7890 */ /* 0x000fe2000fffe03f */
[----:B------:R-:W-:Y:S02]  /*8f40*/  WARPGROUP.DEPBAR.LE gsb0, 0x0 ;  /* 0x00008000000079c5 */ /* 0x000fe40000010000 */
[----:B-1----:R-:W-:-:S04]  /*8f50*/  SHF.R.U32.HI R0, RZ, 0x6, R0 ;  /* 0x00000006ff007819 */ /* 0x002fc80000011600 */
[----:B------:R-:W-:-:S05]  /*8f60*/  SGXT.U32 R0, R0, 0x1 ;  /* 0x000000010000781a */ /* 0x000fca0000000000 */
[----:B0-----:R-:W-:Y:S05]  /*8f70*/  @P0 BRA `(.L_x_2) ;  /* 0xffffffc800040947 */ /* 0x001fea000383ffff */
.L_x_1:
[----:B------:R-:W2:Y:S01]  /*8f80*/  LDL.LU R133, [R1+0x158] ;  /* 0x0001580001857983 */ /* 0x000ea20000300800 */
[----:B------:R-:W0:Y:S01]  /*8f90*/  S2R R134, SR_TID.X ;  /* 0x0000000000867919 */ /* 0x000e220000002100 */
[----:B------:R-:W-:Y:S01]  /*8fa0*/  F2FP.SATFINITE.E5M2.F32.PACK_AB_MERGE_C R24, R25, R24, RZ ;  /* 0x000000181918723e */ /* 0x000fe200048060ff */
[----:B------:R-:W-:Y:S01]  /*8fb0*/  ULDC UR4, c[0x0][0x244] ;  /* 0x0000910000047ab9 */ /* 0x000fe20000000800 */
[----:B------:R-:W-:Y:S01]  /*8fc0*/  F2FP.SATFINITE.E5M2.F32.PACK_AB_MERGE_C R28, R29, R28, RZ ;  /* 0x0000001c1d1c723e */ /* 0x000fe200048060ff */
[----:B------:R-:W3:Y:S01]  /*8fd0*/  LDL.LU R132, [R1+0x148] ;  /* 0x0001480001847983 */ /* 0x000ee20000300800 */
[----:B------:R-:W-:Y:S01]  /*8fe0*/  F2FP.SATFINITE.E5M2.F32.PACK_AB_MERGE_C R32, R33, R32, RZ ;  /* 0x000000202120723e */ /* 0x000fe200048060ff */
[----:B------:R-:W-:Y:S02]  /*8ff0*/  ULDC.64 UR6, c[0x0][0x228] ;  /* 0x00008a0000067ab9 */ /* 0x000fe40000000a00 */
[----:B------:R-:W4:Y:S04]  /*9000*/  LDL.LU R131, [R1+0x144] ;  /* 0x0001440001837983 */ /* 0x000f280000300800 */
[----:B------:R-:W5:Y:S01]  /*9010*/  LDL.LU R130, [R1+0xe8] ;  /* 0x0000e80001827983 */ /* 0x000f620000300800 */
[----:B------:R-:W-:-:S02]  /*9020*/  F2FP.SATFINITE.E5M2.F32.PACK_AB_MERGE_C R26, R27, R26, RZ ;  /* 0x0000001a1b1a723e */ /* 0x000fc400048060ff */
[----:B------:R-:W-:Y:S01]  /*9030*/  F2FP.SATFINITE.E5M2.F32.PACK_AB_MERGE_C R30, R31, R30, RZ ;  /* 0x0000001e1f1e723e */ /* 0x000fe200048060ff */
[----:B-1----:R-:W3:Y:S01]  /*9040*/  LDL.LU R92, [R1+0x54] ;  /* 0x00005400015c7983 */ /* 0x002ee20000300800 */
[----:B------:R-:W-:Y:S02]  /*9050*/  F2FP.SATFINITE.E5M2.F32.PACK_AB_MERGE_C R34, R35, R34, RZ ;  /* 0x000000222322723e */ /* 0x000fe400048060ff */
[----:B------:R-:W-:Y:S01]  /*9060*/  F2FP.SATFINITE.E5M2.F32.PACK_AB_MERGE_C R40, R41, R40, RZ ;  /* 0x000000282928723e */ /* 0x000fe200048060ff */
[----:B------:R-:W4:Y:S01]  /*9070*/  LDL.LU R88, [R1+0xe4] ;  /* 0x0000e40001587983 */ /* 0x000f220000300800 */
[----:B------:R-:W-:Y:S02]  /*9080*/  F2FP.SATFINITE.E5M2.F32.PACK_AB_MERGE_C R44, R45, R44, RZ ;  /* 0x0000002c2d2c723e */ /* 0x000fe400048060ff */
[----:B------:R-:W-:Y:S02]  /*9090*/  F2FP.SATFINITE.E5M2.F32.PACK_AB_MERGE_C R48, R49, R48, RZ ;  /* 0x000000303130723e */ /* 0x000fe400048060ff */
[----:B------:R-:W-:-:S02]  /*90a0*/  F2FP.SATFINITE.E5M2.F32.PACK_AB_MERGE_C R42, R43, R42, RZ ;  /* 0x0000002a2b2a723e */ /* 0x000fc400048060ff */
[----:B------:R-:W-:Y:S02]  /*90b0*/  F2FP.SATFINITE.E5M2.F32.PACK_AB_MERGE_C R46, R47, R46, RZ ;  /* 0x0000002e2f2e723e */ /* 0x000fe400048060ff */
[----:B------:R-:W-:Y:S02]  /*90c0*/  F2FP.SATFINITE.E5M2.F32.PACK_AB_MERGE_C R50, R51, R50, RZ ;  /* 0x000000323332723e */ /* 0x000fe400048060ff */
[----:B------:R-:W-:Y:S01]  /*90d0*/  F2FP.SATFINITE.E5M2.F32.PACK_AB_MERGE_C R56, R57, R56, RZ ;  /* 0x000000383938723e */ /* 0x000fe200048060ff */
[C---:B0-----:R-:W-:Y:S01]  /*90e0*/  IMAD.SHL.U32 R0, R134.reuse, 0x10, RZ ;  /* 0x0000001086007824 */ /* 0x041fe200078e00ff */
[----:B------:R-:W-:Y:S01]  /*90f0*/  F2FP.SATFINITE.E5M2.F32.PACK_AB_MERGE_C R60, R61, R60, RZ ;  /* 0x0000003c3d3c723e */ /* 0x000fe200048060ff */
[----:B------:R-:W-:Y:S01]  /*9100*/  IMAD.SHL.U32 R2, R134, 0x80, RZ ;  /* 0x0000008086027824 */ /* 0x000fe200078e00ff */
[----:B------:R-:W-:Y:S02]  /*9110*/  LOP3.LUT R24, R24, 0xffff, RZ, 0xc0, !PT ;  /* 0x0000ffff18187812 */ /* 0x000fe400078ec0ff */
[----:B------:R-:W-:-:S02]  /*9120*/  F2FP.SATFINITE.E5M2.F32.PACK_AB_MERGE_C R64, R65, R64, RZ ;  /* 0x000000404140723e */ /* 0x000fc400048060ff */
[----:B------:R-:W-:Y:S02]  /*9130*/  F2FP.SATFINITE.E5M2.F32.PACK_AB_MERGE_C R58, R59, R58, RZ ;  /* 0x0000003a3b3a723e */ /* 0x000fe400048060ff */
[----:B------:R-:W-:Y:S02]  /*9140*/  F2FP.SATFINITE.E5M2.F32.PACK_AB_MERGE_C R62, R63, R62, RZ ;  /* 0x0000003e3f3e723e */ /* 0x000fe400048060ff */
[----:B------:R-:W-:Y:S02]  /*9150*/  F2FP.SATFINITE.E5M2.F32.PACK_AB_MERGE_C R66, R67, R66, RZ ;  /* 0x000000424342723e */ /* 0x000fe400048060ff */
[----:B------:R-:W-:Y:S02]  /*9160*/  F2FP.SATFINITE.E5M2.F32.PACK_AB_MERGE_C R36, R37, R36, RZ ;  /* 0x000000242524723e */ /* 0x000fe400048060ff */
[----:B------:R-:W-:Y:S02]  /*9170*/  F2FP.SATFINITE.E5M2.F32.PACK_AB_MERGE_C R38, R39, R38, RZ ;  /* 0x000000262726723e */ /* 0x000fe400048060ff */
[----:B------:R-:W-:-:S02]  /*9180*/  F2FP.SATFINITE.E5M2.F32.PACK_AB_MERGE_C R72, R73, R72, RZ ;  /* 0x000000484948723e */ /* 0x000fc400048060ff */
[----:B------:R-:W-:Y:S02]  /*9190*/  F2FP.SATFINITE.E5M2.F32.PACK_AB_MERGE_C R76, R77, R76, RZ ;  /* 0x0000004c4d4c723e */ /* 0x000fe400048060ff */
[----:B------:R-:W-:Y:S02]  /*91a0*/  F2FP.SATFINITE.E5M2.F32.PACK_AB_MERGE_C R80, R81, R80, RZ ;  /* 0x000000505150723e */ /* 0x000fe400048060ff */
[----:B------:R-:W-:Y:S02]  /*91b0*/  F2FP.SATFINITE.E5M2.F32.PACK_AB_MERGE_C R74, R75, R74, RZ ;  /* 0x0000004a4b4a723e */ /* 0x000fe400048060ff */
[----:B------:R-:W-:Y:S02]  /*91c0*/  F2FP.SATFINITE.E5M2.F32.PACK_AB_MERGE_C R78, R79, R78, RZ ;  /* 0x0000004e4f4e723e */ /* 0x000fe400048060ff */
[----:B------:R-:W-:Y:S01]  /*91d0*/  F2FP.SATFINITE.E5M2.F32.PACK_AB_MERGE_C R82, R83, R82, RZ ;  /* 0x000000525352723e */ /* 0x000fe200048060ff */
[----:B------:R-:W0:Y:S01]  /*91e0*/  S2R R22, SR_TID.X ;  /* 0x0000000000167919 */ /* 0x000e220000002100 */
[----:B------:R-:W-:-:S02]  /*91f0*/  LOP3.LUT R0, R0, 0x70, RZ, 0xc0, !PT ;  /* 0x0000007000007812 */ /* 0x000fc400078ec0ff */
[----:B------:R-:W-:Y:S01]  /*9200*/  LOP3.LUT R3, R2, 0x400, RZ, 0xc0, !PT ;  /* 0x0000040002037812 */ /* 0x000fe200078ec0ff */
[----:B------:R-:W4:Y:S01]  /*9210*/  LDL.LU R91, [R1+0xe0] ;  /* 0x0000e000015b7983 */ /* 0x000f220000300800 */
[----:B------:R-:W-:Y:S02]  /*9220*/  LOP3.LUT R17, R28, 0xffff, RZ, 0xc0, !PT ;  /* 0x0000ffff1c117812 */ /* 0x000fe400078ec0ff */
[----:B------:R-:W-:Y:S01]  /*9230*/  IADD3 R0, R3, UR12, R0 ;  /* 0x0000000c03007c10 */ /* 0x000fe2000fffe000 */
[----:B------:R-:W4:Y:S01]  /*9240*/  LDL.LU R90, [R1+0xdc] ;  /* 0x0000dc00015a7983 */ /* 0x000f220000300800 */
[----:B------:R-:W-:Y:S02]  /*9250*/  LOP3.LUT R32, R32, 0xffff, RZ, 0xc0, !PT ;  /* 0x0000ffff20207812 */ /* 0x000fe400078ec0ff */
[----:B------:R-:W-:Y:S01]  /*9260*/  LOP3.LUT R26, R26, 0xffff, RZ, 0xc0, !PT ;  /* 0x0000ffff1a1a7812 */ /* 0x000fe200078ec0ff */
[----:B------:R-:W4:Y:S01]  /*9270*/  LDL.LU R89, [R1+0xd8] ;  /* 0x0000d80001597983 */ /* 0x000f220000300800 */
[----:B------:R-:W-:-:S02]  /*9280*/  LOP3.LUT R23, R30, 0xffff, RZ, 0xc0, !PT ;  /* 0x0000ffff1e177812 */ /* 0x000fc400078ec0ff */
[----:B------:R-:W-:Y:S02]  /*9290*/  LOP3.LUT R34, R34, 0xffff, RZ, 0xc0, !PT ;  /* 0x0000ffff22227812 */ /* 0x000fe400078ec0ff */
[----:B------:R-:W-:Y:S02]  /*92a0*/  LOP3.LUT R40, R40, 0xffff, RZ, 0xc0, !PT ;  /* 0x0000ffff28287812 */ /* 0x000fe400078ec0ff */
[----:B------:R-:W-:Y:S02]  /*92b0*/  LOP3.LUT R27, R44, 0xffff, RZ, 0xc0, !PT ;  /* 0x0000ffff2c1b7812 */ /* 0x000fe400078ec0ff */
[----:B------:R-:W-:Y:S02]  /*92c0*/  LOP3.LUT R48, R48, 0xffff, RZ, 0xc0, !PT ;  /* 0x0000ffff30307812 */ /* 0x000fe400078ec0ff */
[----:B------:R-:W-:Y:S02]  /*92d0*/  PRMT R3, R32, 0x3340, R1 ;  /* 0x0000334020037816 */ /* 0x000fe40000000001 */
[----:B------:R-:W-:-:S02]  /*92e0*/  LOP3.LUT R42, R42, 0xffff, RZ, 0xc0, !PT ;  /* 0x0000ffff2a2a7812 */ /* 0x000fc400078ec0ff */
[----:B------:R-:W-:Y:S02]  /*92f0*/  LOP3.LUT R31, R46, 0xffff, RZ, 0xc0, !PT ;  /* 0x0000ffff2e1f7812 */ /* 0x000fe400078ec0ff */
[----:B------:R-:W-:Y:S02]  /*9300*/  LOP3.LUT R50, R50, 0xffff, RZ, 0xc0, !PT ;  /* 0x0000ffff32327812 */ /* 0x000fe400078ec0ff */
[----:B------:R-:W-:Y:S02]  /*9310*/  PRMT R5, R34, 0x3340, R1 ;  /* 0x0000334022057816 */ /* 0x000fe40000000001 */
[----:B------:R-:W-:Y:S02]  /*9320*/  PRMT R2, R26, 0x3340, R23 ;  /* 0x000033401a027816 */ /* 0x000fe40000000017 */
[----:B------:R-:W-:Y:S02]  /*9330*/  LOP3.LUT R56, R56, 0xffff, RZ, 0xc0, !PT ;  /* 0x0000ffff38387812 */ /* 0x000fe400078ec0ff */
[----:B------:R-:W-:-:S02]  /*9340*/  LOP3.LUT R37, R60, 0xffff, RZ, 0xc0, !PT ;  /* 0x0000ffff3c257812 */ /* 0x000fc400078ec0ff */
[----:B------:R-:W-:Y:S02]  /*9350*/  LOP3.LUT R64, R64, 0xffff, RZ, 0xc0, !PT ;  /* 0x0000ffff40407812 */ /* 0x000fe400078ec0ff */
[----:B------:R-:W-:Y:S02]  /*9360*/  LOP3.LUT R58, R58, 0xffff, RZ, 0xc0, !PT ;  /* 0x0000ffff3a3a7812 */ /* 0x000fe400078ec0ff */
[----:B------:R-:W-:Y:S02]  /*9370*/  LOP3.LUT R39, R62, 0xffff, RZ, 0xc0, !PT ;  /* 0x0000ffff3e277812 */ /* 0x000fe400078ec0ff */
[----:B------:R-:W-:Y:S02]  /*9380*/  LOP3.LUT R66, R66, 0xffff, RZ, 0xc0, !PT ;  /* 0x0000ffff42427812 */ /* 0x000fe400078ec0ff */
[----:B------:R-:W-:Y:S02]  /*9390*/  PRMT R9, R48, 0x3340, R1 ;  /* 0x0000334030097816 */ /* 0x000fe40000000001 */
[----:B------:R-:W-:-:S02]  /*93a0*/  PRMT R4, R40, 0x3340, R27 ;  /* 0x0000334028047816 */ /* 0x000fc4000000001b */
[----:B------:R-:W-:Y:S02]  /*93b0*/  PRMT R13, R50, 0x3340, R1 ;  /* 0x00003340320d7816 */ /* 0x000fe40000000001 */
[----:B------:R-:W-:Y:S02]  /*93c0*/  PRMT R6, R42, 0x3340, R31 ;  /* 0x000033402a067816 */ /* 0x000fe4000000001f */
[----:B------:R-:W-:Y:S02]  /*93d0*/  PRMT R11, R2, 0x5410, R5 ;  /* 0x00005410020b7816 */ /* 0x000fe40000000005 */
[----:B------:R-:W-:Y:S02]  /*93e0*/  LOP3.LUT R72, R72, 0xffff, RZ, 0xc0, !PT ;  /* 0x0000ffff48487812 */ /* 0x000fe400078ec0ff */
[----:B------:R-:W-:Y:S02]  /*93f0*/  LOP3.LUT R41, R76, 0xffff, RZ, 0xc0, !PT ;  /* 0x0000ffff4c297812 */ /* 0x000fe400078ec0ff */
[----:B------:R-:W-:-:S02]  /*9400*/  LOP3.LUT R80, R80, 0xffff, RZ, 0xc0, !PT ;  /* 0x0000ffff50507812 */ /* 0x000fc400078ec0ff */
[----:B------:R-:W-:Y:S02]  /*9410*/  LOP3.LUT R74, R74, 0xffff, RZ, 0xc0, !PT ;  /* 0x0000ffff4a4a7812 */ /* 0x000fe400078ec0ff */
[----:B------:R-:W-:Y:S02]  /*9420*/  LOP3.LUT R43, R78, 0xffff, RZ, 0xc0, !PT ;  /* 0x0000ffff4e2b7812 */ /* 0x000fe400078ec0ff */
[----:B------:R-:W-:Y:S02]  /*9430*/  LOP3.LUT R82, R82, 0xffff, RZ, 0xc0, !PT ;  /* 0x0000ffff52527812 */ /* 0x000fe400078ec0ff */
[----:B------:R-:W-:Y:S02]  /*9440*/  PRMT R5, R66, 0x3340, R1 ;  /* 0x0000334042057816 */ /* 0x000fe40000000001 */
[----:B------:R-:W-:Y:S02]  /*9450*/  PRMT R2, R58, 0x3340, R39 ;  /* 0x000033403a027816 */ /* 0x000fe40000000027 */
[----:B------:R-:W-:-:S02]  /*9460*/  PRMT R15, R4, 0x5410, R9 ;  /* 0x00005410040f7816 */ /* 0x000fc40000000009 */
[----:B------:R-:W-:Y:S02]  /*9470*/  PRMT R19, R6, 0x5410, R13 ;  /* 0x0000541006137816 */ /* 0x000fe4000000000d */
[----:B------:R-:W-:Y:S02]  /*9480*/  PRMT R9, R80, 0x3340, R1 ;  /* 0x0000334050097816 */ /* 0x000fe40000000001 */
[----:B------:R-:W-:Y:S02]  /*9490*/  PRMT R4, R72, 0x3340, R41 ;  /* 0x0000334048047816 */ /* 0x000fe40000000029 */
[----:B------:R-:W-:Y:S02]  /*94a0*/  PRMT R13, R82, 0x3340, R1 ;  /* 0x00003340520d7816 */ /* 0x000fe40000000001 */
[----:B------:R-:W-:Y:S02]  /*94b0*/  PRMT R6, R74, 0x3340, R43 ;  /* 0x000033404a067816 */ /* 0x000fe4000000002b */
[----:B------:R-:W-:-:S02]  /*94c0*/  PRMT R29, R2, 0x5410, R5 ;  /* 0x00005410021d7816 */ /* 0x000fc40000000005 */
[----:B------:R-:W-:Y:S02]  /*94d0*/  SHF.R.U32.HI R5, RZ, 0x8, R32 ;  /* 0x00000008ff057819 */ /* 0x000fe40000011620 */
[----:B------:R-:W-:Y:S02]  /*94e0*/  PRMT R33, R4, 0x5410, R9 ;  /* 0x0000541004217816 */ /* 0x000fe40000000009 */
[----:B------:R-:W-:Y:S02]  /*94f0*/  PRMT R35, R6, 0x5410, R13 ;  /* 0x0000541006237816 */ /* 0x000fe4000000000d */
[----:B------:R-:W-:Y:S02]  /*9500*/  SHF.R.U32.HI R2, RZ, 0x8, R26 ;  /* 0x00000008ff027819 */ /* 0x000fe4000001161a */
[----:B------:R-:W-:Y:S02]  /*9510*/  SHF.R.U32.HI R4, RZ, 0x8, R23 ;  /* 0x00000008ff047819 */ /* 0x000fe40000011617 */
[----:B------:R-:W-:-:S02]  /*9520*/  SHF.R.U32.HI R6, RZ, 0x8, R34 ;  /* 0x00000008ff067819 */ /* 0x000fc40000011622 */
[----:B------:R-:W-:Y:S02]  /*9530*/  LOP3.LUT R5, R5, 0xffff, RZ, 0xc0, !PT ;  /* 0x0000ffff05057812 */ /* 0x000fe400078ec0ff */
[----:B------:R-:W-:Y:S02]  /*9540*/  LOP3.LUT R4, R4, 0xffff, RZ, 0xc0, !PT ;  /* 0x0000ffff04047812 */ /* 0x000fe400078ec0ff */
[----:B------:R-:W-:Y:S02]  /*9550*/  LOP3.LUT R13, R2, 0xffff, RZ, 0xc0, !PT ;  /* 0x0000ffff020d7812 */ /* 0x000fe400078ec0ff */
[----:B------:R-:W-:Y:S02]  /*9560*/  LOP3.LUT R6, R6, 0xffff, RZ, 0xc0, !PT ;  /* 0x0000ffff06067812 */ /* 0x000fe400078ec0ff */
[----:B------:R-:W-:Y:S02]  /*9570*/  PRMT R9, R5, 0x3340, R10 ;  /* 0x0000334005097816 */ /* 0x000fe4000000000a */
[----:B------:R-:W-:-:S02]  /*9580*/  SHF.R.U32.HI R5, RZ, 0x8, R48 ;  /* 0x00000008ff057819 */ /* 0x000fc40000011630 */
[----:B------:R-:W-:Y:S02]  /*9590*/  PRMT R13, R13, 0x3340, R4 ;  /* 0x000033400d0d7816 */ /* 0x000fe40000000004 */
[----:B------:R-:W-:Y:S02]  /*95a0*/  PRMT R10, R6, 0x3340, R1 ;  /* 0x00003340060a7816 */ /* 0x000fe40000000001 */
[----:B------:R-:W-:Y:S02]  /*95b0*/  SHF.R.U32.HI R2, RZ, 0x8, R42 ;  /* 0x00000008ff027819 */ /* 0x000fe4000001162a */
[----:B------:R-:W-:Y:S02]  /*95c0*/  SHF.R.U32.HI R4, RZ, 0x8, R31 ;  /* 0x00000008ff047819 */ /* 0x000fe4000001161f */
[----:B------:R-:W-:Y:S02]  /*95d0*/  SHF.R.U32.HI R6, RZ, 0x8, R50 ;  /* 0x00000008ff067819 */ /* 0x000fe40000011632 */
[----:B------:R-:W-:-:S02]  /*95e0*/  LOP3.LUT R5, R5, 0xffff, RZ, 0xc0, !PT ;  /* 0x0000ffff05057812 */ /* 0x000fc400078ec0ff */
[----:B------:R-:W-:Y:S02]  /*95f0*/  LOP3.LUT R4, R4, 0xffff, RZ, 0xc0, !PT ;  /* 0x0000ffff04047812 */ /* 0x000fe400078ec0ff */
[----:B------:R-:W-:Y:S02]  /*9600*/  LOP3.LUT R23, R2, 0xffff, RZ, 0xc0, !PT ;  /* 0x0000ffff02177812 */ /* 0x000fe400078ec0ff */
[----:B------:R-:W-:Y:S02]  /*9610*/  LOP3.LUT R6, R6, 0xffff, RZ, 0xc0, !PT ;  /* 0x0000ffff06067812 */ /* 0x000fe400078ec0ff */
[----:B------:R-:W-:Y:S02]  /*9620*/  PRMT R23, R23, 0x3340, R4 ;  /* 0x0000334017177816 */ /* 0x000fe40000000004 */
[----:B------:R-:W-:Y:S02]  /*9630*/  SHF.R.U32.HI R2, RZ, 0x8, R58 ;  /* 0x00000008ff027819 */ /* 0x000fe4000001163a */
[----:B------:R-:W-:-:S02]  /*9640*/  SHF.R.U32.HI R4, RZ, 0x8, R39 ;  /* 0x00000008ff047819 */ /* 0x000fc40000011627 */
[----:B------:R-:W-:Y:S02]  /*9650*/  LOP3.LUT R31, R2, 0xffff, RZ, 0xc0, !PT ;  /* 0x0000ffff021f7812 */ /* 0x000fe400078ec0ff */
[----:B------:R-:W-:Y:S02]  /*9660*/  LOP3.LUT R4, R4, 0xffff, RZ, 0xc0, !PT ;  /* 0x0000ffff04047812 */ /* 0x000fe400078ec0ff */
[----:B------:R-:W-:Y:S02]  /*9670*/  SHF.R.U32.HI R2, RZ, 0x8, R74 ;  /* 0x00000008ff027819 */ /* 0x000fe4000001164a */
[----:B------:R-:W-:Y:S02]  /*9680*/  PRMT R31, R31, 0x3340, R4 ;  /* 0x000033401f1f7816 */ /* 0x000fe40000000004 */
[----:B------:R-:W-:Y:S02]  /*9690*/  SHF.R.U32.HI R4, RZ, 0x8, R43 ;  /* 0x00000008ff047819 */ /* 0x000fe4000001162b */
[----:B------:R-:W-:-:S02]  /*96a0*/  LOP3.LUT R36, R36, 0xffff, RZ, 0xc0, !PT ;  /* 0x0000ffff24247812 */ /* 0x000fc400078ec0ff */
[----:B------:R-:W-:Y:S02]  /*96b0*/  LOP3.LUT R4, R4, 0xffff, RZ, 0xc0, !PT ;  /* 0x0000ffff04047812 */ /* 0x000fe400078ec0ff */
[----:B------:R-:W-:Y:S02]  /*96c0*/  PRMT R13, R13, 0x5410, R10 ;  /* 0x000054100d0d7816 */ /* 0x000fe4000000000a */
[----:B------:R-:W-:Y:S02]  /*96d0*/  LOP3.LUT R38, R38, 0xffff, RZ, 0xc0, !PT ;  /* 0x0000ffff26267812 */ /* 0x000fe400078ec0ff */
[----:B------:R-:W-:Y:S02]  /*96e0*/  F2FP.SATFINITE.E5M2.F32.PACK_AB_MERGE_C R52, R53, R52, RZ ;  /* 0x000000343534723e */ /* 0x000fe400048060ff */
[----:B------:R-:W-:Y:S02]  /*96f0*/  F2FP.SATFINITE.E5M2.F32.PACK_AB_MERGE_C R54, R55, R54, RZ ;  /* 0x000000363736723e */ /* 0x000fe400048060ff */
[----:B------:R-:W-:-:S02]  /*9700*/  F2FP.SATFINITE.E5M2.F32.PACK_AB_MERGE_C R68, R69, R68, RZ ;  /* 0x000000444544723e */ /* 0x000fc400048060ff */
[----:B------:R-:W-:Y:S02]  /*9710*/  F2FP.SATFINITE.E5M2.F32.PACK_AB_MERGE_C R70, R71, R70, RZ ;  /* 0x000000464746723e */ /* 0x000fe400048060ff */
[----:B------:R-:W-:Y:S02]  /*9720*/  F2FP.SATFINITE.E5M2.F32.PACK_AB_MERGE_C R84, R85, R84, RZ ;  /* 0x000000545554723e */ /* 0x000fe400048060ff */
[----:B------:R-:W-:Y:S02]  /*9730*/  F2FP.SATFINITE.E5M2.F32.PACK_AB_MERGE_C R86, R87, R86, RZ ;  /* 0x000000565756723e */ /* 0x000fe400048060ff */
[----:B--2---:R-:W-:-:S05]  /*9740*/  LOP3.LUT R21, R133, 0x380, RZ, 0xc0, !PT ;  /* 0x0000038085157812 */ /* 0x004fca00078ec0ff */
[----:B------:R-:W-:Y:S01]  /*9750*/  IMAD.IADD R21, R21, 0x1, R0 ;  /* 0x0000000115157824 */ /* 0x000fe200078e0200 */
[----:B------:R-:W-:-:S04]  /*9760*/  PRMT R0, R24, 0x3340, R17 ;  /* 0x0000334018007816 */ /* 0x000fc80000000011 */
[----:B------:R-:W-:Y:S02]  /*9770*/  PRMT R7, R0, 0x5410, R3 ;  /* 0x0000541000077816 */ /* 0x000fe40000000003 */
[----:B------:R-:W-:Y:S02]  /*9780*/  PRMT R3, R64, 0x3340, R1 ;  /* 0x0000334040037816 */ /* 0x000fe40000000001 */
[----:B------:R-:W-:Y:S02]  /*9790*/  PRMT R0, R56, 0x3340, R37 ;  /* 0x0000334038007816 */ /* 0x000fe40000000025 */
[----:B-----5:R-:W-:Y:S02]  /*97a0*/  ISETP.GE.AND P0, PT, R130, UR6, PT ;  /* 0x0000000682007c0c */ /* 0x020fe4000bf06270 */
[----:B------:R-:W-:Y:S02]  /*97b0*/  PRMT R25, R0, 0x5410, R3 ;  /* 0x0000541000197816 */ /* 0x000fe40000000003 */
[----:B------:R-:W-:-:S02]  /*97c0*/  SHF.R.U32.HI R0, RZ, 0x8, R24 ;  /* 0x00000008ff007819 */ /* 0x000fc40000011618 */
[----:B------:R-:W-:Y:S02]  /*97d0*/  SHF.R.U32.HI R3, RZ, 0x8, R17 ;  /* 0x00000008ff037819 */ /* 0x000fe40000011611 */
[----:B------:R-:W-:Y:S02]  /*97e0*/  LOP3.LUT R0, R0, 0xffff, RZ, 0xc0, !PT ;  /* 0x0000ffff00007812 */ /* 0x000fe400078ec0ff */
[----:B------:R-:W-:Y:S02]  /*97f0*/  LOP3.LUT R3, R3, 0xffff, RZ, 0xc0, !PT ;  /* 0x0000ffff03037812 */ /* 0x000fe400078ec0ff */
[----:B------:R-:W-:Y:S02]  /*9800*/  LOP3.LUT R52, R52, 0xffff, RZ, 0xc0, !PT ;  /* 0x0000ffff34347812 */ /* 0x000fe400078ec0ff */
[----:B------:R-:W-:Y:S02]  /*9810*/  PRMT R8, R0, 0x3340, R3 ;  /* 0x0000334000087816 */ /* 0x000fe40000000003 */
[----:B------:R-:W-:-:S02]  /*9820*/  SHF.R.U32.HI R0, RZ, 0x8, R40 ;  /* 0x00000008ff007819 */ /* 0x000fc40000011628 */
[----:B------:R-:W-:Y:S02]  /*9830*/  SHF.R.U32.HI R3, RZ, 0x8, R27 ;  /* 0x00000008ff037819 */ /* 0x000fe4000001161b */
[----:B------:R-:W-:Y:S02]  /*9840*/  LOP3.LUT R0, R0, 0xffff, RZ, 0xc0, !PT ;  /* 0x0000ffff00007812 */ /* 0x000fe400078ec0ff */
[----:B------:R-:W-:Y:S02]  /*9850*/  LOP3.LUT R3, R3, 0xffff, RZ, 0xc0, !PT ;  /* 0x0000ffff03037812 */ /* 0x000fe400078ec0ff */
[----:B------:R-:W-:Y:S02]  /*9860*/  PRMT R17, R5, 0x3340, R14 ;  /* 0x0000334005117816 */ /* 0x000fe4000000000e */
[----:B------:R-:W-:Y:S02]  /*9870*/  PRMT R12, R0, 0x3340, R3 ;  /* 0x00003340000c7816 */ /* 0x000fe40000000003 */
[----:B------:R-:W-:-:S02]  /*9880*/  SHF.R.U32.HI R0, RZ, 0x8, R56 ;  /* 0x00000008ff007819 */ /* 0x000fc40000011638 */
[----:B------:R-:W-:Y:S02]  /*9890*/  SHF.R.U32.HI R3, RZ, 0x8, R37 ;  /* 0x00000008ff037819 */ /* 0x000fe40000011625 */
[----:B------:R-:W-:Y:S02]  /*98a0*/  SHF.R.U32.HI R5, RZ, 0x8, R64 ;  /* 0x00000008ff057819 */ /* 0x000fe40000011640 */
[----:B------:R-:W-:Y:S02]  /*98b0*/  PRMT R14, R6, 0x3340, R1 ;  /* 0x00003340060e7816 */ /* 0x000fe40000000001 */
[----:B------:R-:W-:Y:S02]  /*98c0*/  LOP3.LUT R3, R3, 0xffff, RZ, 0xc0, !PT ;  /* 0x0000ffff03037812 */ /* 0x000fe400078ec0ff */
[----:B------:R-:W-:Y:S02]  /*98d0*/  LOP3.LUT R0, R0, 0xffff, RZ, 0xc0, !PT ;  /* 0x0000ffff00007812 */ /* 0x000fe400078ec0ff */
[----:B------:R-:W-:-:S02]  /*98e0*/  SHF.R.U32.HI R6, RZ, 0x8, R66 ;  /* 0x00000008ff067819 */ /* 0x000fc40000011642 */
[----:B------:R-:W-:Y:S02]  /*98f0*/  LOP3.LUT R5, R5, 0xffff, RZ, 0xc0, !PT ;  /* 0x0000ffff05057812 */ /* 0x000fe400078ec0ff */
[----:B------:R-:W-:Y:S02]  /*9900*/  PRMT R16, R0, 0x3340, R3 ;  /* 0x0000334000107816 */ /* 0x000fe40000000003 */
[----:B------:R-:W-:Y:S02]  /*9910*/  LOP3.LUT R6, R6, 0xffff, RZ, 0xc0, !PT ;  /* 0x0000ffff06067812 */ /* 0x000fe400078ec0ff */
[----:B------:R-:W-:Y:S02]  /*9920*/  PRMT R27, R5, 0x3340, R18 ;  /* 0x00003340051b7816 */ /* 0x000fe40000000012 */
[----:B------:R-:W-:Y:S02]  /*9930*/  SHF.R.U32.HI R0, RZ, 0x8, R72 ;  /* 0x00000008ff007819 */ /* 0x000fe40000011648 */
[----:B------:R-:W-:-:S02]  /*9940*/  SHF.R.U32.HI R3, RZ, 0x8, R41 ;  /* 0x00000008ff037819 */ /* 0x000fc40000011629 */
[----:B------:R-:W-:Y:S02]  /*9950*/  SHF.R.U32.HI R5, RZ, 0x8, R80 ;  /* 0x00000008ff057819 */ /* 0x000fe40000011650 */
[----:B------:R-:W-:Y:S02]  /*9960*/  PRMT R18, R6, 0x3340, R1 ;  /* 0x0000334006127816 */ /* 0x000fe40000000001 */
[----:B------:R-:W-:Y:S02]  /*9970*/  LOP3.LUT R3, R3, 0xffff, RZ, 0xc0, !PT ;  /* 0x0000ffff03037812 */ /* 0x000fe400078ec0ff */
[----:B------:R-:W-:Y:S02]  /*9980*/  LOP3.LUT R0, R0, 0xffff, RZ, 0xc0, !PT ;  /* 0x0000ffff00007812 */ /* 0x000fe400078ec0ff */
[----:B------:R-:W-:Y:S02]  /*9990*/  SHF.R.U32.HI R6, RZ, 0x8, R82 ;  /* 0x00000008ff067819 */ /* 0x000fe40000011652 */
[----:B------:R-:W-:-:S02]  /*99a0*/  LOP3.LUT R5, R5, 0xffff, RZ, 0xc0, !PT ;  /* 0x0000ffff05057812 */ /* 0x000fc400078ec0ff */
[----:B------:R-:W-:Y:S02]  /*99b0*/  LOP3.LUT R37, R2, 0xffff, RZ, 0xc0, !PT ;  /* 0x0000ffff02257812 */ /* 0x000fe400078ec0ff */
[----:B------:R-:W-:Y:S02]  /*99c0*/  PRMT R0, R0, 0x3340, R3 ;  /* 0x0000334000007816 */ /* 0x000fe40000000003 */
[----:B------:R-:W-:Y:S02]  /*99d0*/  LOP3.LUT R6, R6, 0xffff, RZ, 0xc0, !PT ;  /* 0x0000ffff06067812 */ /* 0x000fe400078ec0ff */
[----:B------:R-:W-:Y:S02]  /*99e0*/  PRMT R3, R5, 0x3340, R20 ;  /* 0x0000334005037816 */ /* 0x000fe40000000014 */
[----:B------:R-:W-:Y:S02]  /*99f0*/  PRMT R5, R8, 0x5410, R9 ;  /* 0x0000541008057816 */ /* 0x000fe40000000009 */
[----:B------:R-:W-:-:S02]  /*9a00*/  PRMT R37, R37, 0x3340, R4 ;  /* 0x0000334025257816 */ /* 0x000fc40000000004 */
[----:B------:R-:W-:Y:S02]  /*9a10*/  PRMT R2, R6, 0x3340, R1 ;  /* 0x0000334006027816 */ /* 0x000fe40000000001 */
[--C-:B------:R-:W-:Y:S02]  /*9a20*/  PRMT R4, R7, 0x4210, R36.reuse ;  /* 0x0000421007047816 */ /* 0x100fe40000000024 */
[----:B------:R-:W-:Y:S02]  /*9a30*/  PRMT R5, R5, 0x5210, R36 ;  /* 0x0000521005057816 */ /* 0x000fe40000000024 */
[--C-:B------:R-:W-:Y:S02]  /*9a40*/  PRMT R6, R11, 0x4210, R38.reuse ;  /* 0x000042100b067816 */ /* 0x100fe40000000026 */
[----:B------:R-:W-:Y:S01]  /*9a50*/  PRMT R7, R13, 0x5210, R38 ;  /* 0x000052100d077816 */ /* 0x000fe20000000026 */
[----:B------:R-:W-:Y:S01]  /*9a60*/  BAR.SYNC.DEFER_BLOCKING 0x0 ;  /* 0x0000000000007b1d */ /* 0x000fe20000010000 */
[----:B0-----:R-:W-:-:S02]  /*9a70*/  LOP3.LUT R20, R22, 0x7f, RZ, 0xc0, !PT ;  /* 0x0000007f16147812 */ /* 0x001fc400078ec0ff */
[----:B------:R-:W-:Y:S02]  /*9a80*/  LOP3.LUT R54, R54, 0xffff, RZ, 0xc0, !PT ;  /* 0x0000ffff36367812 */ /* 0x000fe400078ec0ff */
[----:B------:R-:W-:Y:S02]  /*9a90*/  LOP3.LUT R68, R68, 0xffff, RZ, 0xc0, !PT ;  /* 0x0000ffff44447812 */ /* 0x000fe400078ec0ff */
[----:B------:R-:W-:Y:S02]  /*9aa0*/  LOP3.LUT R70, R70, 0xffff, RZ, 0xc0, !PT ;  /* 0x0000ffff46467812 */ /* 0x000fe400078ec0ff */
[----:B------:R-:W-:Y:S02]  /*9ab0*/  LOP3.LUT R84, R84, 0xffff, RZ, 0xc0, !PT ;  /* 0x0000ffff54547812 */ /* 0x000fe400078ec0ff */
[----:B------:R-:W-:Y:S02]  /*9ac0*/  LOP3.LUT R86, R86, 0xffff, RZ, 0xc0, !PT ;  /* 0x0000ffff56567812 */ /* 0x000fe400078ec0ff */
[----:B---3--:R-:W-:-:S02]  /*9ad0*/  ISETP.LT.AND P2, PT, R92, UR7, !P0 ;  /* 0x000000075c007c0c */ /* 0x008fc4000c741270 */
[----:B------:R-:W-:Y:S02]  /*9ae0*/  ISETP.LT.AND P3, PT, R132, UR7, !P0 ;  /* 0x0000000784007c0c */ /* 0x000fe4000c761270 */
[----:B----4-:R-:W-:Y:S01]  /*9af0*/  ISETP.LT.AND P4, PT, R131, UR7, !P0 ;  /* 0x0000000783007c0c */ /* 0x010fe2000c781270 */
[----:B------:R-:W-:Y:S01]  /*9b00*/  STSM.16.M88.4 [R21], R4 ;  /* 0x0000000415007844 */ /* 0x000fe20000000200 */
[----:B------:R-:W-:Y:S01]  /*9b10*/  LEA R20, R20, UR12, 0x4 ;  /* 0x0000000c14147c11 */ /* 0x000fe2000f8e20ff */
[----:B------:R-:W-:Y:S01]  /*9b20*/  BAR.SYNC.DEFER_BLOCKING 0x0 ;  /* 0x0000000000007b1d */ /* 0x000fe20000010000 */
[----:B------:R-:W-:Y:S02]  /*9b30*/  PRMT R9, R12, 0x5410, R17 ;  /* 0x000054100c097816 */ /* 0x000fe40000000011 */
[----:B------:R-:W-:-:S05]  /*9b40*/  PRMT R17, R0, 0x5410, R3 ;  /* 0x0000541000117816 */ /* 0x000fca0000000003 */
[----:B------:R-:W0:Y:S01]  /*9b50*/  LDC R0, c[0x0][0x248] ;  /* 0x00009200ff007b82 */ /* 0x000e220000000800 */
[----:B------:R-:W-:Y:S01]  /*9b60*/  PRMT R23, R23, 0x5410, R14 ;  /* 0x0000541017177816 */ /* 0x000fe2000000000e */
[----:B------:R-:W1:Y:S01]  /*9b70*/  LDS.128 R4, [R20] ;  /* 0x0000000014047984 */ /* 0x000e620000000c00 */
[----:B------:R-:W-:Y:S01]  /*9b80*/  IMAD R3, R130, UR4, RZ ;  /* 0x0000000482037c24 */ /* 0x000fe2000f8e02ff */
[----:B------:R-:W-:Y:S01]  /*9b90*/  PRMT R8, R15, 0x4210, R52 ;  /* 0x000042100f087816 */ /* 0x000fe20000000034 */
[----:B------:R-:W-:-:S03]  /*9ba0*/  ULDC.64 UR4, c[0x0][0x220] ;  /* 0x0000880000047ab9 */ /* 0x000fc60000000a00 */
[----:B------:R-:W-:Y:S01]  /*9bb0*/  BAR.SYNC.DEFER_BLOCKING 0x0 ;  /* 0x0000000000007b1d */ /* 0x000fe20000010000 */
[----:B------:R-:W-:Y:S02]  /*9bc0*/  PRMT R9, R9, 0x5210, R52 ;  /* 0x0000521009097816 */ /* 0x000fe40000000034 */
[--C-:B------:R-:W-:Y:S02]  /*9bd0*/  PRMT R10, R19, 0x4210, R54.reuse ;  /* 0x00004210130a7816 */ /* 0x100fe40000000036 */
[----:B------:R-:W-:Y:S02]  /*9be0*/  PRMT R11, R23, 0x5210, R54 ;  /* 0x00005210170b7816 */ /* 0x000fe40000000036 */
[----:B------:R-:W-:Y:S02]  /*9bf0*/  PRMT R37, R37, 0x5410, R2 ;  /* 0x0000541025257816 */ /* 0x000fe40000000002 */
[----:B------:R-:W-:-:S04]  /*9c00*/  IADD3 R2, P1, R3, UR4, RZ ;  /* 0x0000000403027c10 */ /* 0x000fc8000ff3e0ff */
[----:B------:R-:W-:Y:S02]  /*9c10*/  LEA.HI.X.SX32 R3, R3, UR5, 0x1, P1 ;  /* 0x0000000503037c11 */ /* 0x000fe400088f0eff */
[C---:B------:R-:W-:Y:S01]  /*9c20*/  ISETP.LT.AND P1, PT, R88.reuse, UR7, !P0 ;  /* 0x0000000758007c0c */ /* 0x040fe2000c721270 */
[----:B------:R2:W-:Y:S01]  /*9c30*/  STSM.16.M88.4 [R21], R8 ;  /* 0x0000000815007844 */ /* 0x0005e20000000200 */
[----:B------:R-:W-:Y:S01]  /*9c40*/  BAR.SYNC.DEFER_BLOCKING 0x0 ;  /* 0x0000000000007b1d */ /* 0x000fe20000010000 */
[----:B--2---:R-:W-:Y:S01]  /*9c50*/  PRMT R8, R25, 0x4210, R68 ;  /* 0x0000421019087816 */ /* 0x004fe20000000044 */
[----:B0-----:R-:W-:-:S04]  /*9c60*/  IMAD R25, R88, R0, RZ ;  /* 0x0000000058197224 */ /* 0x001fc800078e02ff */
[----:B------:R-:W2:Y:S04]  /*9c70*/  LDL.LU R88, [R1+0xd4] ;  /* 0x0000d40001587983 */ /* 0x000ea80000300800 */
[----:B------:R-:W0:Y:S01]  /*9c80*/  LDS.128 R12, [R20] ;  /* 0x00000000140c7984 */ /* 0x000e220000000c00 */
[----:B------:R-:W-:Y:S02]  /*9c90*/  PRMT R27, R16, 0x5410, R27 ;  /* 0x00005410101b7816 */ /* 0x000fe4000000001b */
[----:B------:R-:W-:Y:S02]  /*9ca0*/  PRMT R31, R31, 0x5410, R18 ;  /* 0x000054101f1f7816 */ /* 0x000fe40000000012 */
[----:B------:R-:W-:Y:S02]  /*9cb0*/  PRMT R9, R27, 0x5210, R68 ;  /* 0x000052101b097816 */ /* 0x000fe40000000044 */
[----:B------:R-:W-:-:S02]  /*9cc0*/  PRMT R10, R29, 0x4210, R70 ;  /* 0x000042101d0a7816 */ /* 0x000fc40000000046 */
[----:B------:R-:W-:Y:S01]  /*9cd0*/  PRMT R11, R31, 0x5210, R70 ;  /* 0x000052101f0b7816 */ /* 0x000fe20000000046 */
[----:B------:R-:W-:Y:S06]  /*9ce0*/  BAR.SYNC.DEFER_BLOCKING 0x0 ;  /* 0x0000000000007b1d */ /* 0x000fec0000010000 */
[----:B------:R3:W-:Y:S02]  /*9cf0*/  STSM.16.M88.4 [R21], R8 ;  /* 0x0000000815007844 */ /* 0x0007e40000000200 */
[--C-:B---3--:R-:W-:Y:S01]  /*9d00*/  PRMT R9, R17, 0x5210, R84.reuse ;  /* 0x0000521011097816 */ /* 0x108fe20000000054 */
[----:B------:R-:W-:Y:S01]  /*9d10*/  BAR.SYNC.DEFER_BLOCKING 0x0 ;  /* 0x0000000000007b1d */ /* 0x000fe20000010000 */
[----:B------:R-:W-:-:S02]  /*9d20*/  PRMT R8, R33, 0x4210, R84 ;  /* 0x0000421021087816 */ /* 0x000fc40000000054 */
[----:B------:R-:W-:-:S03]  /*9d30*/  PRMT R10, R35, 0x4210, R86 ;  /* 0x00004210230a7816 */ /* 0x000fc60000000056 */
[----:B------:R-:W3:Y:S01]  /*9d40*/  LDS.128 R16, [R20] ;  /* 0x0000000014107984 */ /* 0x000ee20000000c00 */
[----:B------:R-:W-:Y:S01]  /*9d50*/  PRMT R11, R37, 0x5210, R86 ;  /* 0x00005210250b7816 */ /* 0x000fe20000000056 */
[----:B------:R-:W-:Y:S01]  /*9d60*/  BAR.SYNC.DEFER_BLOCKING 0x0 ;  /* 0x0000000000007b1d */ /* 0x000fe20000010000 */
[----:B------:R-:W-:Y:S01]  /*9d70*/  IMAD R23, R92, R0, RZ ;  /* 0x000000005c177224 */ /* 0x000fe200078e02ff */
[----:B-1----:R-:W-:-:S04]  /*9d80*/  PRMT R31, R4, 0x7770, RZ ;  /* 0x00007770041f7816 */ /* 0x002fc800000000ff */
[CC--:B------:R-:W-:Y:S01]  /*9d90*/  IADD3 R22, P6, R23.reuse, R2.reuse, RZ ;  /* 0x0000000217167210 */ /* 0x0c0fe20007fde0ff */
[----:B------:R-:W4:Y:S04]  /*9da0*/  LDL.LU R92, [R1+0xd0] ;  /* 0x0000d000015c7983 */ /* 0x000f280000300800 */
[----:B------:R1:W-:Y:S01]  /*9db0*/  STSM.16.M88.4 [R21], R8 ;  /* 0x0000000815007844 */ /* 0x0003e20000000200 */
[----:B------:R-:W-:Y:S01]  /*9dc0*/  LEA.HI.X.SX32 R23, R23, R3, 0x1, P6 ;  /* 0x0000000317177211 */ /* 0x000fe200030f0eff */
[----:B------:R-:W-:Y:S01]  /*9dd0*/  BAR.SYNC.DEFER_BLOCKING 0x0 ;  /* 0x0000000000007b1d */ /* 0x000fe20000010000 */
[----:B------:R-:W-:Y:S01]  /*9de0*/  IADD3 R24, P5, R25, R2, RZ ;  /* 0x0000000219187210 */ /* 0x000fe20007fbe0ff */
[C---:B------:R-:W-:Y:S01]  /*9df0*/  IMAD R27, R91.reuse, R0, RZ ;  /* 0x000000005b1b7224 */ /* 0x040fe200078e02ff */
[----:B------:R-:W-:-:S02]  /*9e00*/  ISETP.LT.AND P6, PT, R91, UR7, !P0 ;  /* 0x000000075b007c0c */ /* 0x000fc4000c7c1270 */
[----:B------:R-:W-:Y:S01]  /*9e10*/  LEA.HI.X.SX32 R25, R25, R3, 0x1, P5 ;  /* 0x0000000319197211 */ /* 0x000fe200028f0eff */
[----:B------:R-:W5:Y:S01]  /*9e20*/  LDL.LU R91, [R1+0xcc] ;  /* 0x0000cc00015b7983 */ /* 0x000f620000300800 */
[----:B------:R-:W-:Y:S01]  /*9e30*/  PRMT R29, R5, 0x7770, RZ ;  /* 0x00007770051d7816 */ /* 0x000fe200000000ff */
[C---:B-1----:R-:W-:Y:S01]  /*9e40*/  IMAD R9, R90.reuse, R0, RZ ;  /* 0x000000005a097224 */ /* 0x042fe200078e02ff */
[----:B------:R-:W-:Y:S01]  /*9e50*/  IADD3 R26, P5, R27, R2, RZ ;  /* 0x000000021b1a7210 */ /* 0x000fe20007fbe0ff */
[----:B------:R-:W-:Y:S01]  /*9e60*/  IMAD R11, R89, R0, RZ ;  /* 0x00000000590b7224 */ /* 0x000fe200078e02ff */
[----:B------:R1:W-:Y:S01]  /*9e70*/  @P2 STG.E.U8 desc[UR16][R22.64], R31 ;  /* 0x0000001f16002986 */ /* 0x0003e2000c101110 */
[----:B------:R-:W-:-:S03]  /*9e80*/  ISETP.LT.AND P2, PT, R90, UR7, !P0 ;  /* 0x000000075a007c0c */ /* 0x000fc6000c741270 */
[----:B------:R-:W3:Y:S04]  /*9e90*/  LDL.LU R90, [R1+0xc8] ;  /* 0x0000c800015a7983 */ /* 0x000ee80000300800 */
[----:B------:R0:W-:Y:S01]  /*9ea0*/  @P1 STG.E.U8 desc[UR16][R24.64], R29 ;  /* 0x0000001d18001986 */ /* 0x0001e2000c101110 */
[----:B------:R-:W-:-:S03]  /*9eb0*/  ISETP.LT.AND P1, PT, R89, UR7, !P0 ;  /* 0x0000000759007c0c */ /* 0x000fc6000c721270 */
[----:B------:R-:W3:Y:S01]  /*9ec0*/  LDL.LU R89, [R1+0xc4] ;  /* 0x0000c40001597983 */ /* 0x000ee20000300800 */
[----:B------:R-:W-:Y:S02]  /*9ed0*/  LEA.HI.X.SX32 R27, R27, R3, 0x1, P5 ;  /* 0x000000031b1b7211 */ /* 0x000fe400028f0eff */
[----:B------:R-:W-:-:S04]  /*9ee0*/  IADD3 R8, P5, R9, R2, RZ ;  /* 0x0000000209087210 */ /* 0x000fc80007fbe0ff */
[----:B------:R-:W-:Y:S02]  /*9ef0*/  LEA.HI.X.SX32 R9, R9, R3, 0x1, P5 ;  /* 0x0000000309097211 */ /* 0x000fe400028f0eff */
[C---:B--2---:R-:W-:Y:S01]  /*9f00*/  ISETP.LT.AND P5, PT, R88.reuse, UR7, !P0 ;  /* 0x0000000758007c0c */ /* 0x044fe2000c7a1270 */
[----:B------:R-:W-:Y:S02]  /*9f10*/  IMAD R21, R88, R0, RZ ;  /* 0x0000000058157224 */ /* 0x000fe400078e02ff */
[----:B------:R-:W2:Y:S01]  /*9f20*/  LDL.LU R88, [R1+0xc0] ;  /* 0x0000c00001587983 */ /* 0x000ea20000300800 */
[----:B------:R-:W-:Y:S02]  /*9f30*/  PRMT R33, R6, 0x7770, RZ ;  /* 0x0000777006217816 */ /* 0x000fe400000000ff */
[----:B-1----:R-:W-:-:S03]  /*9f40*/  PRMT R31, R7, 0x7770, RZ ;  /* 0x00007770071f7816 */ /* 0x002fc600000000ff */
[----:B------:R1:W-:Y:S01]  /*9f50*/  @P6 STG.E.U8 desc[UR16][R26.64], R33 ;  /* 0x000000211a006986 */ /* 0x0003e2000c101110 */
[CC--:B------:R-:W-:Y:S02]  /*9f60*/  IADD3 R10, P6, R11.reuse, R2.reuse, RZ ;  /* 0x000000020b0a7210 */ /* 0x0c0fe40007fde0ff */
[----:B0-----:R-:W-:Y:S02]  /*9f70*/  PRMT R29, R4, 0x7771, RZ ;  /* 0x00007771041d7816 */ /* 0x001fe400000000ff */
[----:B------:R-:W-:Y:S01]  /*9f80*/  LEA.HI.X.SX32 R11, R11, R3, 0x1, P6 ;  /* 0x000000030b0b7211 */ /* 0x000fe200030f0eff */
[----:B------:R0:W-:Y:S01]  /*9f90*/  @P2 STG.E.U8 desc[UR16][R8.64], R31 ;  /* 0x0000001f08002986 */ /* 0x0001e2000c101110 */
[----:B------:R-:W-:-:S04]  /*9fa0*/  IADD3 R22, P6, R21, R2, RZ ;  /* 0x0000000215167210 */ /* 0x000fc80007fde0ff */
[----:B------:R-:W-:Y:S01]  /*9fb0*/  LEA.HI.X.SX32 R23, R21, R3, 0x1, P6 ;  /* 0x0000000315177211 */ /* 0x000fe200030f0eff */
[----:B------:R0:W-:Y:S01]  /*9fc0*/  @P1 STG.E.U8 desc[UR16][R10.64], R29 ;  /* 0x0000001d0a001986 */ /* 0x0001e2000c101110 */
[----:B-1----:R-:W-:-:S05]  /*9fd0*/  PRMT R27, R5, 0x7771, RZ ;  /* 0x00007771051b7816 */ /* 0x002fca00000000ff */
[----:B------:R1:W-:Y:S01]  /*9fe0*/  @P5 STG.E.U8 desc[UR16][R22.64], R27 ;  /* 0x0000001b16005986 */ /* 0x0003e2000c101110 */
[----:B0-----:R-:W-:Y:S02]  /*9ff0*/  PRMT R31, R6, 0x7771, RZ ;  /* 0x00007771061f7816 */ /* 0x001fe400000000ff */
[----:B------:R-:W-:Y:S01]  /*a000*/  PRMT R29, R7, 0x7771, RZ ;  /* 0x00007771071d7816 */ /* 0x000fe200000000ff */
[C---:B----4-:R-:W-:Y:S01]  /*a010*/  IMAD R25, R92.reuse, R0, RZ ;  /* 0x000000005c197224 */ /* 0x050fe200078e02ff */
[----:B------:R-:W-:Y:S02]  /*a020*/  ISETP.LT.AND P2, PT, R92, UR7, !P0 ;  /* 0x000000075c007c0c */ /* 0x000fe4000c741270 */
[----:B------:R-:W4:Y:S02]  /*a030*/  LDL.LU R92, [R1+0xbc] ;  /* 0x0000bc00015c7983 */ /* 0x000f240000300800 */
[----:B------:R-:W-:-:S04]  /*a040*/  IADD3 R24, P6, R25, R2, RZ ;  /* 0x0000000219187210 */ /* 0x000fc80007fde0ff */
[----:B------:R-:W-:-:S05]  /*a050*/  LEA.HI.X.SX32 R25, R25, R3, 0x1, P6 ;  /* 0x0000000319197211 */ /* 0x000fca00030f0eff */
[----:B------:R0:W-:Y:S01]  /*a060*/  @P2 STG.E.U8 desc[UR16][R24.64], R31 ;  /* 0x0000001f18002986 */ /* 0x0001e2000c101110 */
[C---:B-----5:R-:W-:Y:S01]  /*a070*/  IMAD R21, R91.reuse, R0, RZ ;  /* 0x000000005b157224 */ /* 0x060fe200078e02ff */
[----:B------:R-:W-:Y:S02]  /*a080*/  ISETP.LT.AND P1, PT, R91, UR7, !P0 ;  /* 0x000000075b007c0c */ /* 0x000fe4000c721270 */
[----:B------:R-:W5:Y:S02]  /*a090*/  LDL.LU R91, [R1+0xb8] ;  /* 0x0000b800015b7983 */ /* 0x000f640000300800 */
[----:B------:R-:W-:-:S04]  /*a0a0*/  IADD3 R8, P5, R21, R2, RZ ;  /* 0x0000000215087210 */ /* 0x000fc80007fbe0ff */
[----:B------:R-:W-:Y:S02]  /*a0b0*/  LEA.HI.X.SX32 R9, R21, R3, 0x1, P5 ;  /* 0x0000000315097211 */ /* 0x000fe400028f0eff */
[C---:B---3--:R-:W-:Y:S01]  /*a0c0*/  ISETP.LT.AND P6, PT, R90.reuse, UR7, !P0 ;  /* 0x000000075a007c0c */ /* 0x048fe2000c7c1270 */
[-C--:B------:R-:W-:Y:S02]  /*a0d0*/  IMAD R11, R90, R0.reuse, RZ ;  /* 0x000000005a0b7224 */ /* 0x080fe400078e02ff */
[----:B------:R-:W3:Y:S01]  /*a0e0*/  LDL.LU R90, [R1+0xb4] ;  /* 0x0000b400015a7983 */ /* 0x000ee20000300800 */
[C---:B------:R-:W-:Y:S01]  /*a0f0*/  ISETP.LT.AND P2, PT, R89.reuse, UR7, !P0 ;  /* 0x0000000759007c0c */ /* 0x040fe2000c741270 */
[-C--:B------:R-:W-:Y:S02]  /*a100*/  IMAD R21, R89, R0.reuse, RZ ;  /* 0x0000000059157224 */ /* 0x080fe400078e02ff */
[----:B------:R-:W3:Y:S04]  /*a110*/  LDL.LU R89, [R1+0xb0] ;  /* 0x0000b00001597983 */ /* 0x000ee80000300800 */
[----:B------:R0:W-:Y:S01]  /*a120*/  @P1 STG.E.U8 desc[UR16][R8.64], R29 ;  /* 0x0000001d08001986 */ /* 0x0001e2000c101110 */
[C---:B--2---:R-:W-:Y:S01]  /*a130*/  IMAD R26, R88.reuse, R0, RZ ;  /* 0x00000000581a7224 */ /* 0x044fe200078e02ff */
[----:B------:R-:W-:-:S02]  /*a140*/  ISETP.LT.AND P1, PT, R88, UR7, !P0 ;  /* 0x0000000758007c0c */ /* 0x000fc4000c721270 */
[----:B------:R-:W2:Y:S01]  /*a150*/  LDL.LU R88, [R1+0xac] ;  /* 0x0000ac0001587983 */ /* 0x000ea20000300800 */
[CC--:B------:R-:W-:Y:S02]  /*a160*/  IADD3 R10, P5, R11.reuse, R2.reuse, RZ ;  /* 0x000000020b0a7210 */ /* 0x0c0fe40007fbe0ff */
[----:B-1----:R-:W-:Y:S02]  /*a170*/  PRMT R27, R4, 0x7772, RZ ;  /* 0x00007772041b7816 */ /* 0x002fe400000000ff */
[----:B------:R-:W-:Y:S02]  /*a180*/  LEA.HI.X.SX32 R11, R11, R3, 0x1, P5 ;  /* 0x000000030b0b7211 */ /* 0x000fe400028f0eff */
[----:B------:R-:W-:-:S03]  /*a190*/  IADD3 R22, P5, R21, R2, RZ ;  /* 0x0000000215167210 */ /* 0x000fc60007fbe0ff */
[----:B------:R1:W-:Y:S01]  /*a1a0*/  @P6 STG.E.U8 desc[UR16][R10.64], R27 ;  /* 0x0000001b0a006986 */ /* 0x0003e2000c101110 */
[C---:B0-----:R-:W-:Y:S02]  /*a1b0*/  IADD3 R24, P6, R26.reuse, R2, RZ ;  /* 0x000000021a187210 */ /* 0x041fe40007fde0ff */
[-C--:B------:R-:W-:Y:S02]  /*a1c0*/  LEA.HI.X.SX32 R23, R21, R3.reuse, 0x1, P5 ;  /* 0x0000000315177211 */ /* 0x080fe400028f0eff */
[----:B------:R-:W-:Y:S02]  /*a1d0*/  PRMT R31, R5, 0x7772, RZ ;  /* 0x00007772051f7816 */ /* 0x000fe400000000ff */
[----:B------:R-:W-:Y:S02]  /*a1e0*/  LEA.HI.X.SX32 R25, R26, R3, 0x1, P6 ;  /* 0x000000031a197211 */ /* 0x000fe400030f0eff */
[----:B------:R-:W-:Y:S01]  /*a1f0*/  PRMT R29, R6, 0x7772, RZ ;  /* 0x00007772061d7816 */ /* 0x000fe200000000ff */
[----:B------:R0:W-:Y:S04]  /*a200*/  @P2 STG.E.U8 desc[UR16][R22.64], R31 ;  /* 0x0000001f16002986 */ /* 0x0001e8000c101110 */
[----:B------:R0:W-:Y:S01]  /*a210*/  @P1 STG.E.U8 desc[UR16][R24.64], R29 ;  /* 0x0000001d18001986 */ /* 0x0001e2000c101110 */
[----:B-1----:R-:W-:-:S02]  /*a220*/  PRMT R27, R7, 0x7772, RZ ;  /* 0x00007772071b7816 */ /* 0x002fc400000000ff */
[----:B0-----:R-:W-:Y:S02]  /*a230*/  PRMT R31, R4, 0x7773, RZ ;  /* 0x00007773041f7816 */ /* 0x001fe400000000ff */
[----:B------:R-:W-:Y:S02]  /*a240*/  PRMT R29, R5, 0x7773, RZ ;  /* 0x00007773051d7816 */ /* 0x000fe400000000ff */
[C---:B----4-:R-:W-:Y:S01]  /*a250*/  ISETP.LT.AND P5, PT, R92.reuse, UR7, !P0 ;  /* 0x000000075c007c0c */ /* 0x050fe2000c7a1270 */
[----:B------:R-:W-:Y:S02]  /*a260*/  IMAD R9, R92, R0, RZ ;  /* 0x000000005c097224 */ /* 0x000fe400078e02ff */
[----:B------:R-:W4:Y:S03]  /*a270*/  LDL.LU R92, [R1+0xa8] ;  /* 0x0000a800015c7983 */ /* 0x000f260000300800 */
[----:B------:R-:W-:-:S04]  /*a280*/  IADD3 R8, P6, R9, R2, RZ ;  /* 0x0000000209087210 */ /* 0x000fc80007fde0ff */
[----:B------:R-:W-:-:S05]  /*a290*/  LEA.HI.X.SX32 R9, R9, R3, 0x1, P6 ;  /* 0x0000000309097211 */ /* 0x000fca00030f0eff */
[----:B------:R0:W-:Y:S01]  /*a2a0*/  @P5 STG.E.U8 desc[UR16][R8.64], R27 ;  /* 0x0000001b08005986 */ /* 0x0001e2000c101110 */
[C---:B-----5:R-:W-:Y:S01]  /*a2b0*/  ISETP.LT.AND P2, PT, R91.reuse, UR7, !P0 ;  /* 0x000000075b007c0c */ /* 0x060fe2000c741270 */
[----:B------:R-:W-:Y:S02]  /*a2c0*/  IMAD R11, R91, R0, RZ ;  /* 0x000000005b0b7224 */ /* 0x000fe400078e02ff */
[----:B------:R-:W5:Y:S03]  /*a2d0*/  LDL.LU R91, [R1+0xa4] ;  /* 0x0000a400015b7983 */ /* 0x000f660000300800 */
[----:B------:R-:W-:-:S04]  /*a2e0*/  IADD3 R10, P6, R11, R2, RZ ;  /* 0x000000020b0a7210 */ /* 0x000fc80007fde0ff */
[-C--:B------:R-:W-:Y:S01]  /*a2f0*/  LEA.HI.X.SX32 R11, R11, R3.reuse, 0x1, P6 ;  /* 0x000000030b0b7211 */ /* 0x080fe200030f0eff */
[C---:B---3--:R-:W-:Y:S01]  /*a300*/  IMAD R21, R90.reuse, R0, RZ ;  /* 0x000000005a157224 */ /* 0x048fe200078e02ff */
[----:B------:R-:W-:Y:S02]  /*a310*/  ISETP.LT.AND P1, PT, R90, UR7, !P0 ;  /* 0x000000075a007c0c */ /* 0x000fe4000c721270 */
[----:B------:R-:W3:Y:S02]  /*a320*/  LDL.LU R90, [R1+0xa0] ;  /* 0x0000a000015a7983 */ /* 0x000ee40000300800 */
[----:B------:R-:W-:Y:S02]  /*a330*/  IADD3 R22, P5, R21, R2, RZ ;  /* 0x0000000215167210 */ /* 0x000fe40007fbe0ff */
[C---:B------:R-:W-:Y:S01]  /*a340*/  ISETP.LT.AND P6, PT, R89.reuse, UR7, !P0 ;  /* 0x0000000759007c0c */ /* 0x040fe2000c7c1270 */
[----:B------:R-:W-:Y:S02]  /*a350*/  IMAD R5, R89, R0, RZ ;  /* 0x0000000059057224 */ /* 0x000fe400078e02ff */
[----:B------:R-:W3:Y:S01]  /*a360*/  LDL.LU R89, [R1+0x9c] ;  /* 0x00009c0001597983 */ /* 0x000ee20000300800 */
[----:B------:R-:W-:-:S03]  /*a370*/  LEA.HI.X.SX32 R23, R21, R3, 0x1, P5 ;  /* 0x0000000315177211 */ /* 0x000fc600028f0eff */
[----:B------:R-:W-:Y:S04]  /*a380*/  @P2 STG.E.U8 desc[UR16][R10.64], R31 ;  /* 0x0000001f0a002986 */ /* 0x000fe8000c101110 */
[----:B------:R1:W-:Y:S01]  /*a390*/  @P1 STG.E.U8 desc[UR16][R22.64], R29 ;  /* 0x0000001d16001986 */ /* 0x0003e2000c101110 */
[C---:B--2---:R-:W-:Y:S01]  /*a3a0*/  ISETP.LT.AND P2, PT, R88.reuse, UR7, !P0 ;  /* 0x0000000758007c0c */ /* 0x044fe2000c741270 */
[----:B0-----:R-:W-:Y:S02]  /*a3b0*/  IMAD R9, R88, R0, RZ ;  /* 0x0000000058097224 */ /* 0x001fe400078e02ff */
[----:B------:R-:W2:Y:S04]  /*a3c0*/  LDL.LU R88, [R1+0x98] ;  /* 0x0000980001587983 */ /* 0x000ea80000300800 */
[----:B-1----:R-:W2:Y:S01]  /*a3d0*/  LDL.LU R22, [R1+0x94] ;  /* 0x0000940001167983 */ /* 0x002ea20000300800 */
[----:B------:R-:W-:-:S02]  /*a3e0*/  IADD3 R4, P5, R5, R2, RZ ;  /* 0x0000000205047210 */ /* 0x000fc40007fbe0ff */
[----:B------:R-:W-:Y:S02]  /*a3f0*/  PRMT R27, R6, 0x7773, RZ ;  /* 0x00007773061b7816 */ /* 0x000fe400000000ff */
[-C--:B------:R-:W-:Y:S02]  /*a400*/  LEA.HI.X.SX32 R5, R5, R3.reuse, 0x1, P5 ;  /* 0x0000000305057211 */ /* 0x080fe400028f0eff */
[----:B------:R-:W-:Y:S02]  /*a410*/  IADD3 R6, P5, R9, R2, RZ ;  /* 0x0000000209067210 */ /* 0x000fe40007fbe0ff */
[----:B------:R-:W-:Y:S02]  /*a420*/  PRMT R25, R7, 0x7773, RZ ;  /* 0x0000777307197816 */ /* 0x000fe400000000ff */
[----:B------:R-:W-:Y:S01]  /*a430*/  LEA.HI.X.SX32 R7, R9, R3, 0x1, P5 ;  /* 0x0000000309077211 */ /* 0x000fe200028f0eff */
[----:B------:R0:W-:Y:S01]  /*a440*/  @P6 STG.E.U8 desc[UR16][R4.64], R27 ;  /* 0x0000001b04006986 */ /* 0x0001e2000c101110 */
[----:B------:R-:W-:-:S03]  /*a450*/  PRMT R23, R12, 0x7770, RZ ;  /* 0x000077700c177816 */ /* 0x000fc600000000ff */
[----:B------:R-:W-:Y:S01]  /*a460*/  @P2 STG.E.U8 desc[UR16][R6.64], R25 ;  /* 0x0000001906002986 */ /* 0x000fe2000c101110 */
[----:B------:R-:W-:Y:S02]  /*a470*/  PRMT R29, R13, 0x7770, RZ ;  /* 0x000077700d1d7816 */ /* 0x000fe400000000ff */
[----:B0-----:R-:W-:Y:S01]  /*a480*/  PRMT R27, R14, 0x7770, RZ ;  /* 0x000077700e1b7816 */ /* 0x001fe200000000ff */
[C---:B----4-:R-:W-:Y:S01]  /*a490*/  IMAD R21, R92.reuse, R0, RZ ;  /* 0x000000005c157224 */ /* 0x050fe200078e02ff */
[----:B------:R-:W-:-:S04]  /*a4a0*/  ISETP.LT.AND P1, PT, R92, UR7, !P0 ;  /* 0x000000075c007c0c */ /* 0x000fc8000c721270 */
[----:B------:R-:W-:-:S04]  /*a4b0*/  IADD3 R8, P6, R21, R2, RZ ;  /* 0x0000000215087210 */ /* 0x000fc80007fde0ff */
[----:B------:R-:W-:-:S05]  /*a4c0*/  LEA.HI.X.SX32 R9, R21, R3, 0x1, P6 ;  /* 0x0000000315097211 */ /* 0x000fca00030f0eff */
[----:B------:R0:W-:Y:S01]  /*a4d0*/  @P1 STG.E.U8 desc[UR16][R8.64], R23 ;  /* 0x0000001708001986 */ /* 0x0001e2000c101110 */
[C---:B-----5:R-:W-:Y:S01]  /*a4e0*/  ISETP.LT.AND P5, PT, R91.reuse, UR7, !P0 ;  /* 0x000000075b007c0c */ /* 0x060fe2000c7a1270 */
[----:B------:R-:W-:Y:S02]  /*a4f0*/  IMAD R11, R91, R0, RZ ;  /* 0x000000005b0b7224 */ /* 0x000fe400078e02ff */
[----:B------:R-:W4:Y:S03]  /*a500*/  LDL.LU R91, [R1+0x90] ;  /* 0x00009000015b7983 */ /* 0x000f260000300800 */
[----:B------:R-:W-:-:S04]  /*a510*/  IADD3 R10, P6, R11, R2, RZ ;  /* 0x000000020b0a7210 */ /* 0x000fc80007fde0ff */
[----:B------:R-:W-:Y:S02]  /*a520*/  LEA.HI.X.SX32 R11, R11, R3, 0x1, P6 ;  /* 0x000000030b0b7211 */ /* 0x000fe400030f0eff */
[C---:B---3--:R-:W-:Y:S01]  /*a530*/  ISETP.LT.AND P2, PT, R90.reuse, UR7, !P0 ;  /* 0x000000075a007c0c */ /* 0x048fe2000c741270 */
[----:B------:R-:W-:Y:S02]  /*a540*/  IMAD R5, R90, R0, RZ ;  /* 0x000000005a057224 */ /* 0x000fe400078e02ff */
[----:B------:R-:W3:Y:S03]  /*a550*/  LDL.LU R90, [R1+0x8c] ;  /* 0x00008c00015a7983 */ /* 0x000ee60000300800 */
[----:B------:R-:W-:Y:S01]  /*a560*/  IADD3 R4, P6, R5, R2, RZ ;  /* 0x0000000205047210 */ /* 0x000fe20007fde0ff */
[C---:B------:R-:W-:Y:S01]  /*a570*/  IMAD R21, R89.reuse, R0, RZ ;  /* 0x0000000059157224 */ /* 0x040fe200078e02ff */
[----:B------:R-:W-:-:S02]  /*a580*/  ISETP.LT.AND P1, PT, R89, UR7, !P0 ;  /* 0x0000000759007c0c */ /* 0x000fc4000c721270 */
[----:B------:R-:W5:Y:S01]  /*a590*/  LDL.LU R89, [R1+0x88] ;  /* 0x0000880001597983 */ /* 0x000f620000300800 */
[----:B------:R-:W-:-:S03]  /*a5a0*/  LEA.HI.X.SX32 R5, R5, R3, 0x1, P6 ;  /* 0x0000000305057211 */ /* 0x000fc600030f0eff */
[----:B------:R1:W-:Y:S04]  /*a5b0*/  @P5 STG.E.U8 desc[UR16][R10.64], R29 ;  /* 0x0000001d0a005986 */ /* 0x0003e8000c101110 */
[----:B------:R1:W-:Y:S01]  /*a5c0*/  @P2 STG.E.U8 desc[UR16][R4.64], R27 ;  /* 0x0000001b04002986 */ /* 0x0003e2000c101110 */
[C---:B--2---:R-:W-:Y:S01]  /*a5d0*/  ISETP.LT.AND P6, PT, R88.reuse, UR7, !P0 ;  /* 0x0000000758007c0c */ /* 0x044fe2000c7c1270 */
[-C--:B0-----:R-:W-:Y:S02]  /*a5e0*/  IMAD R9, R88, R0.reuse, RZ ;  /* 0x0000000058097224 */ /* 0x081fe400078e02ff */
[----:B------:R-:W2:Y:S01]  /*a5f0*/  LDL.LU R88, [R1+0x84] ;  /* 0x0000840001587983 */ /* 0x000ea20000300800 */
[C---:B------:R-:W-:Y:S01]  /*a600*/  ISETP.LT.AND P2, PT, R22.reuse, UR7, !P0 ;  /* 0x0000000716007c0c */ /* 0x040fe2000c741270 */
[----:B-1----:R-:W-:-:S02]  /*a610*/  IMAD R11, R22, R0, RZ ;  /* 0x00000000160b7224 */ /* 0x002fc400078e02ff */
[----:B------:R-:W2:Y:S01]  /*a620*/  LDL.LU R22, [R1+0x80] ;  /* 0x0000800001167983 */ /* 0x000ea20000300800 */
[----:B------:R-:W-:-:S04]  /*a630*/  IADD3 R6, P5, R21, R2, RZ ;  /* 0x0000000215067210 */ /* 0x000fc80007fbe0ff */
[-C--:B------:R-:W-:Y:S02]  /*a640*/  LEA.HI.X.SX32 R7, R21, R3.reuse, 0x1, P5 ;  /* 0x0000000315077211 */ /* 0x080fe400028f0eff */
[-C--:B------:R-:W-:Y:S02]  /*a650*/  IADD3 R8, P5, R9, R2.reuse, RZ ;  /* 0x0000000209087210 */ /* 0x080fe40007fbe0ff */
[----:B------:R-:W-:Y:S02]  /*a660*/  PRMT R23, R15, 0x7770, RZ ;  /* 0x000077700f177816 */ /* 0x000fe400000000ff */
[-C--:B------:R-:W-:Y:S02]  /*a670*/  LEA.HI.X.SX32 R9, R9, R3.reuse, 0x1, P5 ;  /* 0x0000000309097211 */ /* 0x080fe400028f0eff */
[C---:B------:R-:W-:Y:S02]  /*a680*/  IADD3 R10, P5, R11.reuse, R2, RZ ;  /* 0x000000020b0a7210 */ /* 0x040fe40007fbe0ff */
[----:B------:R-:W-:Y:S01]  /*a690*/  PRMT R25, R12, 0x7771, RZ ;  /* 0x000077710c197816 */ /* 0x000fe200000000ff */
[----:B------:R0:W-:Y:S01]  /*a6a0*/  @P1 STG.E.U8 desc[UR16][R6.64], R23 ;  /* 0x0000001706001986 */ /* 0x0001e2000c101110 */
[----:B------:R-:W-:-:S03]  /*a6b0*/  LEA.HI.X.SX32 R11, R11, R3, 0x1, P5 ;  /* 0x000000030b0b7211 */ /* 0x000fc600028f0eff */
[----:B------:R5:W-:Y:S01]  /*a6c0*/  @P6 STG.E.U8 desc[UR16][R8.64], R25 ;  /* 0x0000001908006986 */ /* 0x000be2000c101110 */
[----:B------:R-:W-:Y:S02]  /*a6d0*/  PRMT R27, R13, 0x7771, RZ ;  /* 0x000077710d1b7816 */ /* 0x000fe400000000ff */
[----:B0-----:R-:W-:-:S03]  /*a6e0*/  PRMT R23, R14, 0x7771, RZ ;  /* 0x000077710e177816 */ /* 0x001fc600000000ff */
[----:B------:R-:W-:Y:S01]  /*a6f0*/  @P2 STG.E.U8 desc[UR16][R10.64], R27 ;  /* 0x0000001b0a002986 */ /* 0x000fe2000c101110 */
[C---:B----4-:R-:W-:Y:S01]  /*a700*/  IMAD R21, R91.reuse, R0, RZ ;  /* 0x000000005b157224 */ /* 0x050fe200078e02ff */
[----:B------:R-:W-:Y:S02]  /*a710*/  ISETP.LT.AND P1, PT, R91, UR7, !P0 ;  /* 0x000000075b007c0c */ /* 0x000fe4000c721270 */
[----:B------:R-:W4:Y:S02]  /*a720*/  LDL.LU R91, [R1+0x7c] ;  /* 0x00007c00015b7983 */ /* 0x000f240000300800 */
[----:B------:R-:W-:-:S04]  /*a730*/  IADD3 R4, P6, R21, R2, RZ ;  /* 0x0000000215047210 */ /* 0x000fc80007fde0ff */
[----:B------:R-:W-:Y:S02]  /*a740*/  LEA.HI.X.SX32 R5, R21, R3, 0x1, P6 ;  /* 0x0000000315057211 */ /* 0x000fe400030f0eff */
[C---:B---3--:R-:W-:Y:S01]  /*a750*/  ISETP.LT.AND P5, PT, R90.reuse, UR7, !P0 ;  /* 0x000000075a007c0c */ /* 0x048fe2000c7a1270 */
[----:B------:R-:W-:Y:S02]  /*a760*/  IMAD R7, R90, R0, RZ ;  /* 0x000000005a077224 */ /* 0x000fe400078e02ff */
[----:B------:R-:W3:Y:S03]  /*a770*/  LDL.LU R90, [R1+0x78] ;  /* 0x00007800015a7983 */ /* 0x000ee60000300800 */
[----:B------:R-:W-:Y:S01]  /*a780*/  IADD3 R6, P6, R7, R2, RZ ;  /* 0x0000000207067210 */ /* 0x000fe20007fde0ff */
[----:B-----5:R-:W-:-:S03]  /*a790*/  IMAD R9, R89, R0, RZ ;  /* 0x0000000059097224 */ /* 0x020fc600078e02ff */
[-C--:B------:R-:W-:Y:S02]  /*a7a0*/  LEA.HI.X.SX32 R7, R7, R3.reuse, 0x1, P6 ;  /* 0x0000000307077211 */ /* 0x080fe400030f0eff */
[----:B------:R-:W-:Y:S01]  /*a7b0*/  IADD3 R8, P6, R9, R2, RZ ;  /* 0x0000000209087210 */ /* 0x000fe20007fde0ff */
[----:B------:R0:W-:Y:S01]  /*a7c0*/  @P1 STG.E.U8 desc[UR16][R4.64], R23 ;  /* 0x0000001704001986 */ /* 0x0001e2000c101110 */
[----:B------:R-:W-:Y:S02]  /*a7d0*/  ISETP.LT.AND P2, PT, R89, UR7, !P0 ;  /* 0x0000000759007c0c */ /* 0x000fe4000c741270 */
[----:B------:R-:W-:Y:S01]  /*a7e0*/  LEA.HI.X.SX32 R9, R9, R3, 0x1, P6 ;  /* 0x0000000309097211 */ /* 0x000fe200030f0eff */
[----:B------:R-:W5:Y:S01]  /*a7f0*/  LDL.LU R89, [R1+0x74] ;  /* 0x0000740001597983 */ /* 0x000f620000300800 */
[CC--:B--2---:R-:W-:Y:S01]  /*a800*/  IMAD R21, R88.reuse, R0.reuse, RZ ;  /* 0x0000000058157224 */ /* 0x0c4fe200078e02ff */
[----:B------:R-:W-:Y:S02]  /*a810*/  ISETP.LT.AND P1, PT, R88, UR7, !P0 ;  /* 0x0000000758007c0c */ /* 0x000fe4000c721270 */
[----:B------:R-:W2:Y:S01]  /*a820*/  LDL.LU R88, [R1+0x70] ;  /* 0x0000700001587983 */ /* 0x000ea20000300800 */
[C---:B------:R-:W-:Y:S01]  /*a830*/  ISETP.LT.AND P6, PT, R22.reuse, UR7, !P0 ;  /* 0x0000000716007c0c */ /* 0x040fe2000c7c1270 */
[----:B0-----:R-:W-:-:S02]  /*a840*/  IMAD R5, R22, R0, RZ ;  /* 0x0000000016057224 */ /* 0x001fc400078e02ff */
[----:B------:R-:W5:Y:S01]  /*a850*/  LDL.LU R22, [R1+0x6c] ;  /* 0x00006c0001167983 */ /* 0x000f620000300800 */
[----:B------:R-:W-:Y:S02]  /*a860*/  PRMT R25, R15, 0x7771, RZ ;  /* 0x000077710f197816 */ /* 0x000fe400000000ff */
[----:B------:R-:W-:Y:S01]  /*a870*/  PRMT R27, R12, 0x7772, RZ ;  /* 0x000077720c1b7816 */ /* 0x000fe200000000ff */
[----:B------:R-:W5:Y:S04]  /*a880*/  LDL.LU R92, [R1+0x68] ;  /* 0x00006800015c7983 */ /* 0x000f680000300800 */
[----:B------:R0:W-:Y:S01]  /*a890*/  @P5 STG.E.U8 desc[UR16][R6.64], R25 ;  /* 0x0000001906005986 */ /* 0x0001e2000c101110 */
[----:B------:R-:W-:-:S03]  /*a8a0*/  IADD3 R10, P5, R21, R2, RZ ;  /* 0x00000002150a7210 */ /* 0x000fc60007fbe0ff */
[----:B------:R-:W-:Y:S01]  /*a8b0*/  @P2 STG.E.U8 desc[UR16][R8.64], R27 ;  /* 0x0000001b08002986 */ /* 0x000fe2000c101110 */
[----:B------:R-:W-:Y:S02]  /*a8c0*/  IADD3 R4, P2, R5, R2, RZ ;  /* 0x0000000205047210 */ /* 0x000fe40007f5e0ff */
[-C--:B------:R-:W-:Y:S02]  /*a8d0*/  LEA.HI.X.SX32 R11, R21, R3.reuse, 0x1, P5 ;  /* 0x00000003150b7211 */ /* 0x080fe400028f0eff */
[----:B------:R-:W-:Y:S02]  /*a8e0*/  PRMT R23, R13, 0x7772, RZ ;  /* 0x000077720d177816 */ /* 0x000fe400000000ff */
[----:B------:R-:W-:Y:S02]  /*a8f0*/  LEA.HI.X.SX32 R5, R5, R3, 0x1, P2 ;  /* 0x0000000305057211 */ /* 0x000fe400010f0eff */
[----:B0-----:R-:W-:Y:S01]  /*a900*/  PRMT R25, R14, 0x7772, RZ ;  /* 0x000077720e197816 */ /* 0x001fe200000000ff */
[----:B------:R0:W-:Y:S04]  /*a910*/  @P1 STG.E.U8 desc[UR16][R10.64], R23 ;  /* 0x000000170a001986 */ /* 0x0001e8000c101110 */
[----:B------:R1:W-:Y:S01]  /*a920*/  @P6 STG.E.U8 desc[UR16][R4.64], R25 ;  /* 0x0000001904006986 */ /* 0x0003e2000c101110 */
[----:B0-----:R-:W-:Y:S01]  /*a930*/  PRMT R23, R15, 0x7772, RZ ;  /* 0x000077720f177816 */ /* 0x001fe200000000ff */
[C---:B----4-:R-:W-:Y:S01]  /*a940*/  IMAD R7, R91.reuse, R0, RZ ;  /* 0x000000005b077224 */ /* 0x050fe200078e02ff */
[----:B------:R-:W-:-:S02]  /*a950*/  ISETP.LT.AND P5, PT, R91, UR7, !P0 ;  /* 0x000000075b007c0c */ /* 0x000fc4000c7a1270 */
[----:B------:R-:W4:Y:S02]  /*a960*/  LDL.LU R91, [R1+0x154] ;  /* 0x00015400015b7983 */ /* 0x000f240000300800 */
[----:B------:R-:W-:-:S04]  /*a970*/  IADD3 R6, P2, R7, R2, RZ ;  /* 0x0000000207067210 */ /* 0x000fc80007f5e0ff */
[----:B------:R-:W-:Y:S01]  /*a980*/  LEA.HI.X.SX32 R7, R7, R3, 0x1, P2 ;  /* 0x0000000307077211 */ /* 0x000fe200010f0eff */
[C---:B---3--:R-:W-:Y:S01]  /*a990*/  IMAD R21, R90.reuse, R0, RZ ;  /* 0x000000005a157224 */ /* 0x048fe200078e02ff */
[----:B------:R-:W-:-:S03]  /*a9a0*/  ISETP.LT.AND P1, PT, R90, UR7, !P0 ;  /* 0x000000075a007c0c */ /* 0x000fc6000c721270 */
[----:B------:R-:W-:Y:S01]  /*a9b0*/  @P5 STG.E.U8 desc[UR16][R6.64], R23 ;  /* 0x0000001706005986 */ /* 0x000fe2000c101110 */
[----:B------:R-:W-:-:S03]  /*a9c0*/  IADD3 R8, P6, R21, R2, RZ ;  /* 0x0000000215087210 */ /* 0x000fc60007fde0ff */
[----:B------:R-:W3:Y:S01]  /*a9d0*/  LDL.LU R90, [R1+0x150] ;  /* 0x00015000015a7983 */ /* 0x000ee20000300800 */
[----:B------:R-:W-:Y:S02]  /*a9e0*/  LEA.HI.X.SX32 R9, R21, R3, 0x1, P6 ;  /* 0x0000000315097211 */ /* 0x000fe400030f0eff */
[----:B------:R-:W-:-:S05]  /*a9f0*/  PRMT R21, R12, 0x7773, RZ ;  /* 0x000077730c157816 */ /* 0x000fca00000000ff */
[----:B------:R0:W-:Y:S01]  /*aa00*/  @P1 STG.E.U8 desc[UR16][R8.64], R21 ;  /* 0x0000001508001986 */ /* 0x0001e2000c101110 */
[C---:B--2---:R-:W-:Y:S01]  /*aa10*/  ISETP.LT.AND P1, PT, R88.reuse, UR7, !P0 ;  /* 0x0000000758007c0c */ /* 0x044fe2000c721270 */
[-C--:B-1----:R-:W-:Y:S02]  /*aa20*/  IMAD R5, R88, R0.reuse, RZ ;  /* 0x0000000058057224 */ /* 0x082fe400078e02ff */
[----:B------:R-:W2:Y:S01]  /*aa30*/  LDL.LU R88, [R1+0x14c] ;  /* 0x00014c0001587983 */ /* 0x000ea20000300800 */
[CC--:B-----5:R-:W-:Y:S01]  /*aa40*/  IMAD R12, R22.reuse, R0.reuse, RZ ;  /* 0x00000000160c7224 */ /* 0x0e0fe200078e02ff */
[----:B------:R-:W-:Y:S02]  /*aa50*/  ISETP.LT.AND P6, PT, R22, UR7, !P0 ;  /* 0x0000000716007c0c */ /* 0x000fe4000c7c1270 */
[----:B------:R-:W5:Y:S01]  /*aa60*/  LDL.LU R22, [R1+0x140] ;  /* 0x0001400001167983 */ /* 0x000f620000300800 */
[C---:B------:R-:W-:Y:S01]  /*aa70*/  IMAD R11, R89.reuse, R0, RZ ;  /* 0x00000000590b7224 */ /* 0x040fe200078e02ff */
[----:B------:R-:W-:-:S02]  /*aa80*/  ISETP.LT.AND P2, PT, R89, UR7, !P0 ;  /* 0x0000000759007c0c */ /* 0x000fc4000c741270 */
[----:B------:R-:W-:Y:S01]  /*aa90*/  PRMT R25, R13, 0x7773, RZ ;  /* 0x000077730d197816 */ /* 0x000fe200000000ff */
[----:B0-----:R-:W-:Y:S01]  /*aaa0*/  IMAD R9, R92, R0, RZ ;  /* 0x000000005c097224 */ /* 0x001fe200078e02ff */
[CC--:B------:R-:W-:Y:S01]  /*aab0*/  IADD3 R10, P5, R11.reuse, R2.reuse, RZ ;  /* 0x000000020b0a7210 */ /* 0x0c0fe20007fbe0ff */
[----:B------:R-:W3:Y:S03]  /*aac0*/  LDL.LU R89, [R1+0x13c] ;  /* 0x00013c0001597983 */ /* 0x000ee60000300800 */
[----:B------:R-:W-:Y:S02]  /*aad0*/  LEA.HI.X.SX32 R11, R11, R3, 0x1, P5 ;  /* 0x000000030b0b7211 */ /* 0x000fe400028f0eff */
[----:B------:R-:W-:-:S03]  /*aae0*/  IADD3 R4, P5, R5, R2, RZ ;  /* 0x0000000205047210 */ /* 0x000fc60007fbe0ff */
[----:B------:R0:W-:Y:S01]  /*aaf0*/  @P2 STG.E.U8 desc[UR16][R10.64], R25 ;  /* 0x000000190a002986 */ /* 0x0001e2000c101110 */
[-C--:B------:R-:W-:Y:S02]  /*ab00*/  IADD3 R6, P2, R12, R2.reuse, RZ ;  /* 0x000000020c067210 */ /* 0x080fe40007f5e0ff */
[-C--:B------:R-:W-:Y:S02]  /*ab10*/  LEA.HI.X.SX32 R5, R5, R3.reuse, 0x1, P5 ;  /* 0x0000000305057211 */ /* 0x080fe400028f0eff */
[----:B------:R-:W-:Y:S01]  /*ab20*/  PRMT R23, R14, 0x7773, RZ ;  /* 0x000077730e177816 */ /* 0x000fe200000000ff */
[----:B------:R-:W-:Y:S01]  /*ab30*/  IMAD R13, R0, 0x2, R9 ;  /* 0x00000002000d7824 */ /* 0x000fe200078e0209 */
[----:B------:R-:W-:Y:S02]  /*ab40*/  PRMT R21, R15, 0x7773, RZ ;  /* 0x000077730f157816 */ /* 0x000fe400000000ff */
[----:B------:R-:W-:Y:S02]  /*ab50*/  LEA.HI.X.SX32 R7, R12, R3, 0x1, P2 ;  /* 0x000000030c077211 */ /* 0x000fe400010f0eff */
[----:B------:R-:W-:Y:S01]  /*ab60*/  ISETP.LT.AND P5, PT, R92, UR7, !P0 ;  /* 0x000000075c007c0c */ /* 0x000fe2000c7a1270 */
[----:B------:R1:W-:Y:S01]  /*ab70*/  @P1 STG.E.U8 desc[UR16][R4.64], R23 ;  /* 0x0000001704001986 */ /* 0x0003e2000c101110 */
[----:B------:R-:W-:-:S03]  /*ab80*/  IADD3 R8, P1, R9, R2, RZ ;  /* 0x0000000209087210 */ /* 0x000fc60007f3e0ff */
[----:B------:R1:W-:Y:S01]  /*ab90*/  @P6 STG.E.U8 desc[UR16][R6.64], R21 ;  /* 0x0000001506006986 */ /* 0x0003e2000c101110 */
[----:B0-----:R-:W-:Y:S02]  /*aba0*/  IADD3 R10, P6, R13, R2, RZ ;  /* 0x000000020d0a7210 */ /* 0x001fe40007fde0ff */
[-C--:B------:R-:W-:Y:S01]  /*abb0*/  LEA.HI.X.SX32 R9, R9, R3.reuse, 0x1, P1 ;  /* 0x0000000309097211 */ /* 0x080fe200008f0eff */
[----:B------:R-:W3:Y:S01]  /*abc0*/  LDL.LU R12, [R1+0x138] ;  /* 0x00013800010c7983 */ /* 0x000ee20000300800 */
[----:B------:R-:W-:Y:S02]  /*abd0*/  PRMT R27, R16, 0x7770, RZ ;  /* 0x00007770101b7816 */ /* 0x000fe400000000ff */
[----:B------:R-:W-:Y:S02]  /*abe0*/  LEA.HI.X.SX32 R11, R13, R3, 0x1, P6 ;  /* 0x000000030d0b7211 */ /* 0x000fe400030f0eff */
[----:B------:R-:W-:Y:S01]  /*abf0*/  PRMT R25, R17, 0x7770, RZ ;  /* 0x0000777011197816 */ /* 0x000fe200000000ff */
[----:B------:R-:W-:Y:S04]  /*ac00*/  @P5 STG.E.U8 desc[UR16][R8.64], R27 ;  /* 0x0000001b08005986 */ /* 0x000fe8000c101110 */
[----:B------:R0:W-:Y:S01]  /*ac10*/  @P3 STG.E.U8 desc[UR16][R10.64], R25 ;  /* 0x000000190a003986 */ /* 0x0001e2000c101110 */
[----:B----4-:R-:W-:-:S03]  /*ac20*/  ISETP.LT.AND P2, PT, R91, UR7, !P0 ;  /* 0x000000075b007c0c */ /* 0x010fc6000c741270 */
[----:B------:R-:W4:Y:S01]  /*ac30*/  LDL.LU R91, [R1+0x64] ;  /* 0x00006400015b7983 */ /* 0x000f220000300800 */
[----:B--2---:R-:W-:-:S03]  /*ac40*/  ISETP.LT.AND P6, PT, R88, UR7, !P0 ;  /* 0x0000000758007c0c */ /* 0x004fc6000c7c1270 */
[----:B------:R-:W2:Y:S01]  /*ac50*/  LDL.LU R88, [R1+0x134] ;  /* 0x0001340001587983 */ /* 0x000ea20000300800 */
[----:B-----5:R-:W-:-:S03]  /*ac60*/  ISETP.LT.AND P3, PT, R22, UR7, !P0 ;  /* 0x0000000716007c0c */ /* 0x020fc6000c761270 */
[----:B------:R-:W5:Y:S01]  /*ac70*/  LDL.LU R22, [R1+0x130] ;  /* 0x0001300001167983 */ /* 0x000f620000300800 */
[----:B------:R-:W-:Y:S01]  /*ac80*/  IMAD R15, R0, 0x2, R13 ;  /* 0x00000002000f7824 */ /* 0x000fe200078e020d */
[----:B-1----:R-:W-:-:S03]  /*ac90*/  PRMT R23, R18, 0x7770, RZ ;  /* 0x0000777012177816 */ /* 0x002fc600000000ff */
[----:B------:R-:W-:Y:S01]  /*aca0*/  IMAD R7, R0, 0x2, R15 ;  /* 0x0000000200077824 */ /* 0x000fe200078e020f */
[----:B------:R-:W-:-:S03]  /*acb0*/  IADD3 R4, P5, R15, R2, RZ ;  /* 0x000000020f047210 */ /* 0x000fc60007fbe0ff */
[----:B------:R-:W-:Y:S01]  /*acc0*/  IMAD R13, R0, 0x2, R7 ;  /* 0x00000002000d7824 */ /* 0x000fe200078e0207 */
[----:B------:R-:W-:Y:S02]  /*acd0*/  LEA.HI.X.SX32 R5, R15, R3, 0x1, P5 ;  /* 0x000000030f057211 */ /* 0x000fe400028f0eff */
[----:B---3--:R-:W-:Y:S01]  /*ace0*/  ISETP.LT.AND P1, PT, R90, UR7, !P0 ;  /* 0x000000075a007c0c */ /* 0x008fe2000c721270 */
[----:B0-----:R-:W-:Y:S01]  /*acf0*/  IMAD R11, R0, 0x2, R13 ;  /* 0x00000002000b7824 */ /* 0x001fe200078e020d */
[----:B------:R-:W3:Y:S04]  /*ad00*/  LDL.LU R90, [R1+0x12c] ;  /* 0x00012c00015a7983 */ /* 0x000ee80000300800 */
[----:B------:R0:W-:Y:S01]  /*ad10*/  @P4 STG.E.U8 desc[UR16][R4.64], R23 ;  /* 0x0000001704004986 */ /* 0x0001e2000c101110 */
[----:B------:R-:W-:-:S02]  /*ad20*/  IADD3 R8, P4, R13, R2, RZ ;  /* 0x000000020d087210 */ /* 0x000fc40007f9e0ff */
[-C--:B------:R-:W-:Y:S02]  /*ad30*/  IADD3 R6, P5, R7, R2.reuse, RZ ;  /* 0x0000000207067210 */ /* 0x080fe40007fbe0ff */
[-C--:B------:R-:W-:Y:S01]  /*ad40*/  LEA.HI.X.SX32 R9, R13, R3.reuse, 0x1, P4 ;  /* 0x000000030d097211 */ /* 0x080fe200020f0eff */
[----:B------:R-:W-:Y:S01]  /*ad50*/  IMAD R13, R0, 0x2, R11 ;  /* 0x00000002000d7824 */ /* 0x000fe200078e020b */
[----:B------:R-:W-:Y:S02]  /*ad60*/  IADD3 R10, P4, R11, R2, RZ ;  /* 0x000000020b0a7210 */ /* 0x000fe40007f9e0ff */
[-C--:B------:R-:W-:Y:S02]  /*ad70*/  LEA.HI.X.SX32 R7, R7, R3.reuse, 0x1, P5 ;  /* 0x0000000307077211 */ /* 0x080fe400028f0eff */
[----:B------:R-:W-:Y:S02]  /*ad80*/  ISETP.LT.AND P5, PT, R89, UR7, !P0 ;  /* 0x0000000759007c0c */ /* 0x000fe4000c7a1270 */
[----:B------:R-:W-:Y:S01]  /*ad90*/  PRMT R21, R19, 0x7770, RZ ;  /* 0x0000777013157816 */ /* 0x000fe200000000ff */
[----:B------:R-:W3:Y:S01]  /*ada0*/  LDL.LU R89, [R1+0x128] ;  /* 0x0001280001597983 */ /* 0x000ee20000300800 */
[----:B------:R-:W-:-:S02]  /*adb0*/  LEA.HI.X.SX32 R11, R11, R3, 0x1, P4 ;  /* 0x000000030b0b7211 */ /* 0x000fc400020f0eff */
[----:B0-----:R-:W-:Y:S01]  /*adc0*/  IADD3 R4, P4, R13, R2, RZ ;  /* 0x000000020d047210 */ /* 0x001fe20007f9e0ff */
[----:B------:R0:W-:Y:S01]  /*add0*/  @P2 STG.E.U8 desc[UR16][R6.64], R21 ;  /* 0x0000001506002986 */ /* 0x0001e2000c101110 */
[----:B------:R-:W-:Y:S02]  /*ade0*/  PRMT R15, R16, 0x7771, RZ ;  /* 0x00007771100f7816 */ /* 0x000fe400000000ff */
[----:B------:R-:W-:Y:S01]  /*adf0*/  PRMT R23, R17, 0x7771, RZ ;  /* 0x0000777111177816 */ /* 0x000fe200000000ff */
[----:B------:R-:W3:Y:S01]  /*ae00*/  LDL.LU R14, [R1+0x124] ;  /* 0x00012400010e7983 */ /* 0x000ee20000300800 */
[----:B------:R-:W-:-:S03]  /*ae10*/  LEA.HI.X.SX32 R5, R13, R3, 0x1, P4 ;  /* 0x000000030d057211 */ /* 0x000fc600020f0eff */
[----:B------:R1:W-:Y:S01]  /*ae20*/  @P1 STG.E.U8 desc[UR16][R8.64], R15 ;  /* 0x0000000f08001986 */ /* 0x0003e2000c101110 */
[----:B0-----:R-:W-:-:S03]  /*ae30*/  PRMT R21, R18, 0x7771, RZ ;  /* 0x0000777112157816 */ /* 0x001fc600000000ff */
[----:B------:R0:W-:Y:S04]  /*ae40*/  @P6 STG.E.U8 desc[UR16][R10.64], R23 ;  /* 0x000000170a006986 */ /* 0x0001e8000c101110 */
[----:B------:R-:W-:Y:S01]  /*ae50*/  @P3 STG.E.U8 desc[UR16][R4.64], R21 ;  /* 0x0000001504003986 */ /* 0x000fe2000c101110 */
[----:B--2---:R-:W-:-:S03]  /*ae60*/  ISETP.LT.AND P4, PT, R88, UR7, !P0 ;  /* 0x0000000758007c0c */ /* 0x004fc6000c781270 */
[----:B------:R-:W2:Y:S01]  /*ae70*/  LDL.LU R88, [R1+0x120] ;  /* 0x0001200001587983 */ /* 0x000ea20000300800 */
[----:B-----5:R-:W-:-:S03]  /*ae80*/  ISETP.LT.AND P3, PT, R22, UR7, !P0 ;  /* 0x0000000716007c0c */ /* 0x020fc6000c761270 */
[----:B------:R-:W5:Y:S01]  /*ae90*/  LDL.LU R22, [R1+0x11c] ;  /* 0x00011c0001167983 */ /* 0x000f620000300800 */
[----:B------:R-:W-:Y:S01]  /*aea0*/  ISETP.LT.AND P2, PT, R12, UR7, !P0 ;  /* 0x000000070c007c0c */ /* 0x000fe2000c741270 */
[C---:B----4-:R-:W-:Y:S01]  /*aeb0*/  IMAD R12, R91.reuse, R0, RZ ;  /* 0x000000005b0c7224 */ /* 0x050fe200078e02ff */
[----:B------:R-:W-:Y:S01]  /*aec0*/  ISETP.LT.AND P1, PT, R91, UR7, !P0 ;  /* 0x000000075b007c0c */ /* 0x000fe2000c721270 */
[----:B------:R-:W-:-:S03]  /*aed0*/  IMAD R13, R0, 0x4, R13 ;  /* 0x00000004000d7824 */ /* 0x000fc600078e020d */
[CC--:B------:R-:W-:Y:S02]  /*aee0*/  IADD3 R6, P6, R12.reuse, R2.reuse, RZ ;  /* 0x000000020c067210 */ /* 0x0c0fe40007fde0ff */
[----:B-1----:R-:W-:Y:S02]  /*aef0*/  PRMT R15, R19, 0x7771, RZ ;  /* 0x00007771130f7816 */ /* 0x002fe400000000ff */
[-C--:B------:R-:W-:Y:S01]  /*af00*/  LEA.HI.X.SX32 R7, R12, R3.reuse, 0x1, P6 ;  /* 0x000000030c077211 */ /* 0x080fe200030f0eff */
[----:B0-----:R-:W-:Y:S01]  /*af10*/  IMAD R11, R0, 0x2, R13 ;  /* 0x00000002000b7824 */ /* 0x001fe200078e020d */
[CC--:B------:R-:W-:Y:S02]  /*af20*/  IADD3 R8, P6, R13.reuse, R2.reuse, RZ ;  /* 0x000000020d087210 */ /* 0x0c0fe40007fde0ff */
[----:B------:R-:W-:Y:S01]  /*af30*/  PRMT R27, R16, 0x7772, RZ ;  /* 0x00007772101b7816 */ /* 0x000fe200000000ff */
[----:B------:R0:W-:Y:S01]  /*af40*/  @P1 STG.E.U8 desc[UR16][R6.64], R15 ;  /* 0x0000000f06001986 */ /* 0x0001e2000c101110 */
[----:B------:R-:W-:Y:S01]  /*af50*/  LEA.HI.X.SX32 R9, R13, R3, 0x1, P6 ;  /* 0x000000030d097211 */ /* 0x000fe200030f0eff */
[----:B------:R-:W-:Y:S01]  /*af60*/  IMAD R13, R0, 0x2, R11 ;  /* 0x00000002000d7824 */ /* 0x000fe200078e020b */
[----:B---3--:R-:W-:Y:S01]  /*af70*/  ISETP.LT.AND P1, PT, R90, UR7, !P0 ;  /* 0x000000075a007c0c */ /* 0x008fe2000c721270 */
[----:B------:R-:W1:Y:S01]  /*af80*/  LDS.128 R4, [R20] ;  /* 0x0000000014047984 */ /* 0x000e620000000c00 */
[----:B------:R-:W-:-:S03]  /*af90*/  IADD3 R10, P6, R11, R2, RZ ;  /* 0x000000020b0a7210 */ /* 0x000fc60007fde0ff */
[----:B------:R-:W3:Y:S01]  /*afa0*/  LDL.LU R90, [R1+0x60] ;  /* 0x00006000015a7983 */ /* 0x000ee20000300800 */
[----:B------:R-:W-:-:S03]  /*afb0*/  LEA.HI.X.SX32 R11, R11, R3, 0x1, P6 ;  /* 0x000000030b0b7211 */ /* 0x000fc600030f0eff */
[----:B------:R4:W-:Y:S01]  /*afc0*/  @P5 STG.E.U8 desc[UR16][R8.64], R27 ;  /* 0x0000001b08005986 */ /* 0x0009e2000c101110 */
[----:B------:R-:W-:Y:S01]  /*afd0*/  IADD3 R12, P5, R13, R2, RZ ;  /* 0x000000020d0c7210 */ /* 0x000fe20007fbe0ff */
[C---:B0-----:R-:W-:Y:S01]  /*afe0*/  IMAD R15, R0.reuse, 0x2, R13 ;  /* 0x00000002000f7824 */ /* 0x041fe200078e020d */
[----:B------:R-:W-:Y:S02]  /*aff0*/  PRMT R25, R17, 0x7772, RZ ;  /* 0x0000777211197816 */ /* 0x000fe400000000ff */
[----:B------:R-:W-:Y:S01]  /*b000*/  ISETP.LT.AND P6, PT, R89, UR7, !P0 ;  /* 0x0000000759007c0c */ /* 0x000fe2000c7c1270 */
[----:B------:R-:W-:Y:S01]  /*b010*/  IMAD R21, R0, 0x2, R15 ;  /* 0x0000000200157824 */ /* 0x000fe200078e020f */
[----:B------:R-:W3:Y:S01]  /*b020*/  LDL.LU R89, [R1+0x118] ;  /* 0x0001180001597983 */ /* 0x000ee20000300800 */
[----:B------:R-:W-:Y:S02]  /*b030*/  LEA.HI.X.SX32 R13, R13, R3, 0x1, P5 ;  /* 0x000000030d0d7211 */ /* 0x000fe400028f0eff */
[----:B------:R-:W-:Y:S01]  /*b040*/  PRMT R23, R18, 0x7772, RZ ;  /* 0x0000777212177816 */ /* 0x000fe200000000ff */
[----:B------:R0:W-:Y:S01]  /*b050*/  @P2 STG.E.U8 desc[UR16][R10.64], R25 ;  /* 0x000000190a002986 */ /* 0x0001e2000c101110 */
[----:B------:R-:W-:-:S02]  /*b060*/  ISETP.LT.AND P2, PT, R14, UR7, !P0 ;  /* 0x000000070e007c0c */ /* 0x000fc4000c741270 */
[-C--:B------:R-:W-:Y:S01]  /*b070*/  IADD3 R14, P5, R15, R2.reuse, RZ ;  /* 0x000000020f0e7210 */ /* 0x080fe20007fbe0ff */
[----:B------:R1:W-:Y:S01]  /*b080*/  @P4 STG.E.U8 desc[UR16][R12.64], R23 ;  /* 0x000000170c004986 */ /* 0x0003e2000c101110 */
[----:B----4-:R-:W-:Y:S02]  /*b090*/  IADD3 R8, P4, R21, R2, RZ ;  /* 0x0000000215087210 */ /* 0x010fe40007f9e0ff */
[-C--:B------:R-:W-:Y:S01]  /*b0a0*/  LEA.HI.X.SX32 R15, R15, R3.reuse, 0x1, P5 ;  /* 0x000000030f0f7211 */ /* 0x080fe200028f0eff */
[----:B------:R-:W4:Y:S01]  /*b0b0*/  LDL.LU R91, [R1+0x114] ;  /* 0x00011400015b7983 */ /* 0x000f220000300800 */
[----:B------:R-:W-:Y:S02]  /*b0c0*/  LEA.HI.X.SX32 R9, R21, R3, 0x1, P4 ;  /* 0x0000000315097211 */ /* 0x000fe400020f0eff */
[----:B--2---:R-:W-:Y:S02]  /*b0d0*/  ISETP.LT.AND P5, PT, R88, UR7, !P0 ;  /* 0x0000000758007c0c */ /* 0x004fe4000c7a1270 */
[----:B------:R-:W2:Y:S01]  /*b0e0*/  LDL.LU R88, [R1+0x110] ;  /* 0x0001100001587983 */ /* 0x000ea20000300800 */
[----:B-----5:R-:W-:-:S03]  /*b0f0*/  ISETP.LT.AND P4, PT, R22, UR7, !P0 ;  /* 0x0000000716007c0c */ /* 0x020fc6000c781270 */
[----:B------:R-:W5:Y:S01]  /*b100*/  LDL.LU R22, [R1+0x10c] ;  /* 0x00010c0001167983 */ /* 0x000f620000300800 */
[----:B------:R-:W-:Y:S01]  /*b110*/  PRMT R27, R19, 0x7772, RZ ;  /* 0x00007772131b7816 */ /* 0x000fe200000000ff */
[----:B0-----:R-:W-:Y:S01]  /*b120*/  IMAD R11, R0, 0x2, R21 ;  /* 0x00000002000b7824 */ /* 0x001fe200078e0215 */
[----:B------:R-:W-:-:S03]  /*b130*/  PRMT R25, R16, 0x7773, RZ ;  /* 0x0000777310197816 */ /* 0x000fc600000000ff */
[----:B------:R0:W-:Y:S01]  /*b140*/  @P3 STG.E.U8 desc[UR16][R14.64], R27 ;  /* 0x0000001b0e003986 */ /* 0x0001e2000c101110 */
[-C--:B------:R-:W-:Y:S01]  /*b150*/  IADD3 R10, P3, R11, R2.reuse, RZ ;  /* 0x000000020b0a7210 */ /* 0x080fe20007f7e0ff */
[----:B------:R-:W-:Y:S01]  /*b160*/  IMAD R21, R0, 0x2, R11 ;  /* 0x0000000200157824 */ /* 0x000fe200078e020b */
[----:B-1----:R-:W-:Y:S01]  /*b170*/  PRMT R23, R17, 0x7773, RZ ;  /* 0x0000777311177816 */ /* 0x002fe200000000ff */
[----:B------:R1:W-:Y:S01]  /*b180*/  @P1 STG.E.U8 desc[UR16][R8.64], R25 ;  /* 0x0000001908001986 */ /* 0x0003e2000c101110 */
[----:B------:R-:W-:Y:S02]  /*b190*/  LEA.HI.X.SX32 R11, R11, R3, 0x1, P3 ;  /* 0x000000030b0b7211 */ /* 0x000fe400018f0eff */
[----:B------:R-:W-:-:S03]  /*b1a0*/  IADD3 R12, P1, R21, R2, RZ ;  /* 0x00000002150c7210 */ /* 0x000fc60007f3e0ff */
[----:B------:R1:W-:Y:S01]  /*b1b0*/  @P6 STG.E.U8 desc[UR16][R10.64], R23 ;  /* 0x000000170a006986 */ /* 0x0003e2000c101110 */
[----:B------:R-:W-:Y:S01]  /*b1c0*/  LEA.HI.X.SX32 R13, R21, R3, 0x1, P1 ;  /* 0x00000003150d7211 */ /* 0x000fe200008f0eff */
[C---:B---3--:R-:W-:Y:S01]  /*b1d0*/  IMAD R16, R90.reuse, R0, RZ ;  /* 0x000000005a107224 */ /* 0x048fe200078e02ff */
[----:B------:R-:W-:Y:S01]  /*b1e0*/  ISETP.LT.AND P3, PT, R90, UR7, !P0 ;  /* 0x000000075a007c0c */ /* 0x000fe2000c761270 */
[----:B------:R-:W-:Y:S01]  /*b1f0*/  IMAD R21, R0, 0x4, R21 ;  /* 0x0000000400157824 */ /* 0x000fe200078e0215 */
[----:B------:R-:W3:Y:S02]  /*b200*/  LDL.LU R90, [R1+0x108] ;  /* 0x00010800015a7983 */ /* 0x000ee40000300800 */
[----:B0-----:R-:W-:-:S04]  /*b210*/  IADD3 R14, P6, R16, R2, RZ ;  /* 0x00000002100e7210 */ /* 0x001fc80007fde0ff */
[----:B------:R-:W-:Y:S02]  /*b220*/  LEA.HI.X.SX32 R15, R16, R3, 0x1, P6 ;  /* 0x00000003100f7211 */ /* 0x000fe400030f0eff */
[----:B------:R-:W-:Y:S02]  /*b230*/  ISETP.LT.AND P1, PT, R89, UR7, !P0 ;  /* 0x0000000759007c0c */ /* 0x000fe4000c721270 */
[----:B------:R-:W3:Y:S01]  /*b240*/  LDL.LU R89, [R1+0x104] ;  /* 0x0001040001597983 */ /* 0x000ee20000300800 */
[----:B-1----:R-:W-:-:S03]  /*b250*/  IADD3 R8, P6, R21, R2, RZ ;  /* 0x0000000215087210 */ /* 0x002fc60007fde0ff */
[----:B------:R-:W3:Y:S01]  /*b260*/  LDL.LU R20, [R1+0x100] ;  /* 0x0001000001147983 */ /* 0x000ee20000300800 */
[----:B------:R-:W-:Y:S01]  /*b270*/  PRMT R17, R18, 0x7773, RZ ;  /* 0x0000777312117816 */ /* 0x000fe200000000ff */
[----:B------:R-:W-:Y:S01]  /*b280*/  IMAD R11, R0, 0x2, R21 ;  /* 0x00000002000b7824 */ /* 0x000fe200078e0215 */
[----:B------:R-:W-:Y:S02]  /*b290*/  PRMT R19, R19, 0x7773, RZ ;  /* 0x0000777313137816 */ /* 0x000fe400000000ff */
[----:B------:R-:W-:Y:S02]  /*b2a0*/  LEA.HI.X.SX32 R9, R21, R3, 0x1, P6 ;  /* 0x0000000315097211 */ /* 0x000fe400030f0eff */
[----:B------:R-:W-:Y:S01]  /*b2b0*/  PRMT R21, R4, 0x7770, RZ ;  /* 0x0000777004157816 */ /* 0x000fe200000000ff */
[----:B------:R0:W-:Y:S04]  /*b2c0*/  @P2 STG.E.U8 desc[UR16][R12.64], R17 ;  /* 0x000000110c002986 */ /* 0x0001e8000c101110 */
[----:B------:R-:W-:Y:S04]  /*b2d0*/  @P3 STG.E.U8 desc[UR16][R14.64], R19 ;  /* 0x000000130e003986 */ /* 0x000fe8000c101110 */
[----:B------:R1:W-:Y:S01]  /*b2e0*/  @P5 STG.E.U8 desc[UR16][R8.64], R21 ;  /* 0x0000001508005986 */ /* 0x0003e2000c101110 */
[----:B--2---:R-:W-:-:S03]  /*b2f0*/  ISETP.LT.AND P3, PT, R88, UR7, !P0 ;  /* 0x0000000758007c0c */ /* 0x004fc6000c761270 */
[----:B------:R-:W2:Y:S01]  /*b300*/  LDL.LU R88, [R1+0x5c] ;  /* 0x00005c0001587983 */ /* 0x000ea20000300800 */
[----:B-----5:R-:W-:-:S03]  /*b310*/  ISETP.LT.AND P5, PT, R22, UR7, !P0 ;  /* 0x0000000716007c0c */ /* 0x020fc6000c7a1270 */
[----:B------:R-:W5:Y:S01]  /*b320*/  LDL.LU R22, [R1+0xfc] ;  /* 0x0000fc0001167983 */ /* 0x000f620000300800 */
[-C--:B------:R-:W-:Y:S01]  /*b330*/  IADD3 R10, P6, R11, R2.reuse, RZ ;  /* 0x000000020b0a7210 */ /* 0x080fe20007fde0ff */
[C---:B0-----:R-:W-:Y:S01]  /*b340*/  IMAD R13, R0.reuse, 0x2, R11 ;  /* 0x00000002000d7824 */ /* 0x041fe200078e020b */
[----:B----4-:R-:W-:Y:S01]  /*b350*/  ISETP.LT.AND P2, PT, R91, UR7, !P0 ;  /* 0x000000075b007c0c */ /* 0x010fe2000c741270 */
[----:B------:R-:W4:Y:S01]  /*b360*/  LDL.LU R18, [R1+0xf8] ;  /* 0x0000f80001127983 */ /* 0x000f220000300800 */
[-C--:B------:R-:W-:Y:S01]  /*b370*/  LEA.HI.X.SX32 R11, R11, R3.reuse, 0x1, P6 ;  /* 0x000000030b0b7211 */ /* 0x080fe200030f0eff */
[C---:B------:R-:W-:Y:S01]  /*b380*/  IMAD R17, R0.reuse, 0x2, R13 ;  /* 0x0000000200117824 */ /* 0x040fe200078e020d */
[-C--:B------:R-:W-:Y:S01]  /*b390*/  IADD3 R12, P6, R13, R2.reuse, RZ ;  /* 0x000000020d0c7210 */ /* 0x080fe20007fde0ff */
[----:B------:R-:W4:Y:S01]  /*b3a0*/  LDL.LU R16, [R1+0xf4] ;  /* 0x0000f40001107983 */ /* 0x000f220000300800 */
[----:B------:R-:W-:Y:S02]  /*b3b0*/  PRMT R25, R5, 0x7770, RZ ;  /* 0x0000777005197816 */ /* 0x000fe400000000ff */
[----:B------:R-:W-:Y:S01]  /*b3c0*/  LEA.HI.X.SX32 R13, R13, R3, 0x1, P6 ;  /* 0x000000030d0d7211 */ /* 0x000fe200030f0eff */
[----:B-1----:R-:W-:Y:S01]  /*b3d0*/  IMAD R9, R0, 0x2, R17 ;  /* 0x0000000200097824 */ /* 0x002fe200078e0211 */
[----:B------:R-:W-:-:S02]  /*b3e0*/  IADD3 R14, P6, R17, R2, RZ ;  /* 0x00000002110e7210 */ /* 0x000fc40007fde0ff */
[----:B------:R-:W-:Y:S01]  /*b3f0*/  PRMT R23, R6, 0x7770, RZ ;  /* 0x0000777006177816 */ /* 0x000fe200000000ff */
[----:B------:R0:W-:Y:S01]  /*b400*/  @P4 STG.E.U8 desc[UR16][R10.64], R25 ;  /* 0x000000190a004986 */ /* 0x0001e2000c101110 */
[----:B------:R-:W-:Y:S02]  /*b410*/  LEA.HI.X.SX32 R15, R17, R3, 0x1, P6 ;  /* 0x00000003110f7211 */ /* 0x000fe400030f0eff */
[----:B------:R-:W-:Y:S02]  /*b420*/  PRMT R21, R7, 0x7770, RZ ;  /* 0x0000777007157816 */ /* 0x000fe400000000ff */
[----:B------:R-:W-:Y:S01]  /*b430*/  IADD3 R8, P6, R9, R2, RZ ;  /* 0x0000000209087210 */ /* 0x000fe20007fde0ff */
[----:B------:R-:W-:Y:S01]  /*b440*/  @P1 STG.E.U8 desc[UR16][R12.64], R23 ;  /* 0x000000170c001986 */ /* 0x000fe2000c101110 */
[----:B0-----:R-:W-:-:S03]  /*b450*/  IMAD R11, R0, 0x2, R9 ;  /* 0x00000002000b7824 */ /* 0x001fc600078e0209 */
[----:B------:R0:W-:Y:S01]  /*b460*/  @P2 STG.E.U8 desc[UR16][R14.64], R21 ;  /* 0x000000150e002986 */ /* 0x0001e2000c101110 */
[-C--:B------:R-:W-:Y:S02]  /*b470*/  LEA.HI.X.SX32 R9, R9, R3.reuse, 0x1, P6 ;  /* 0x0000000309097211 */ /* 0x080fe400030f0eff */
[C---:B------:R-:W-:Y:S02]  /*b480*/  IADD3 R10, P6, R11.reuse, R2, RZ ;  /* 0x000000020b0a7210 */ /* 0x040fe40007fde0ff */
[----:B---3--:R-:W-:Y:S02]  /*b490*/  ISETP.LT.AND P2, PT, R20, UR7, !P0 ;  /* 0x0000000714007c0c */ /* 0x008fe4000c741270 */
[----:B------:R-:W3:Y:S01]  /*b4a0*/  LDL.LU R20, [R1+0x58] ;  /* 0x0000580001147983 */ /* 0x000ee20000300800 */
[----:B------:R-:W-:Y:S01]  /*b4b0*/  PRMT R19, R4, 0x7771, RZ ;  /* 0x0000777104137816 */ /* 0x000fe200000000ff */
[----:B------:R-:W-:Y:S01]  /*b4c0*/  IMAD R17, R0, 0x2, R11 ;  /* 0x0000000200117824 */ /* 0x000fe200078e020b */
[----:B------:R-:W-:-:S02]  /*b4d0*/  LEA.HI.X.SX32 R11, R11, R3, 0x1, P6 ;  /* 0x000000030b0b7211 */ /* 0x000fc400030f0eff */
[----:B------:R-:W-:Y:S01]  /*b4e0*/  PRMT R25, R5, 0x7771, RZ ;  /* 0x0000777105197816 */ /* 0x000fe200000000ff */
[----:B------:R1:W-:Y:S04]  /*b4f0*/  @P3 STG.E.U8 desc[UR16][R8.64], R19 ;  /* 0x0000001308003986 */ /* 0x0003e8000c101110 */
[----:B------:R1:W-:Y:S01]  /*b500*/  @P5 STG.E.U8 desc[UR16][R10.64], R25 ;  /* 0x000000190a005986 */ /* 0x0003e2000c101110 */
[C---:B--2---:R-:W-:Y:S01]  /*b510*/  ISETP.LT.AND P3, PT, R88.reuse, UR7, !P0 ;  /* 0x0000000758007c0c */ /* 0x044fe2000c761270 */
[----:B0-----:R-:W-:Y:S02]  /*b520*/  IMAD R15, R88, R0, RZ ;  /* 0x00000000580f7224 */ /* 0x001fe400078e02ff */
[----:B------:R-:W2:Y:S01]  /*b530*/  LDL.LU R88, [R1+0xf0] ;  /* 0x0000f00001587983 */ /* 0x000ea20000300800 */
[----:B-----5:R-:W-:-:S03]  /*b540*/  ISETP.LT.AND P5, PT, R22, UR7, !P0 ;  /* 0x0000000716007c0c */ /* 0x020fc6000c7a1270 */
[----:B------:R-:W5:Y:S01]  /*b550*/  LDL.LU R22, [R1+0xec] ;  /* 0x0000ec0001167983 */ /* 0x000f620000300800 */
[----:B------:R-:W-:Y:S02]  /*b560*/  ISETP.LT.AND P4, PT, R90, UR7, !P0 ;  /* 0x000000075a007c0c */ /* 0x000fe4000c781270 */
[----:B------:R-:W-:-:S04]  /*b570*/  IADD3 R12, P6, R17, R2, RZ ;  /* 0x00000002110c7210 */ /* 0x000fc80007fde0ff */
[-C--:B------:R-:W-:Y:S01]  /*b580*/  LEA.HI.X.SX32 R13, R17, R3.reuse, 0x1, P6 ;  /* 0x00000003110d7211 */ /* 0x080fe200030f0eff */
[----:B------:R-:W-:Y:S01]  /*b590*/  IMAD R17, R0, 0x4, R17 ;  /* 0x0000000400117824 */ /* 0x000fe200078e0211 */
[-C--:B------:R-:W-:Y:S02]  /*b5a0*/  IADD3 R14, P6, R15, R2.reuse, RZ ;  /* 0x000000020f0e7210 */ /* 0x080fe40007fde0ff */
[----:B------:R-:W-:Y:S01]  /*b5b0*/  PRMT R23, R6, 0x7771, RZ ;  /* 0x0000777106177816 */ /* 0x000fe200000000ff */
[----:B-1----:R-:W-:Y:S01]  /*b5c0*/  IMAD R19, R0, 0x2, R17 ;  /* 0x0000000200137824 */ /* 0x002fe200078e0211 */
[----:B------:R-:W-:Y:S02]  /*b5d0*/  ISETP.LT.AND P1, PT, R89, UR7, !P0 ;  /* 0x0000000759007c0c */ /* 0x000fe4000c721270 */
[----:B------:R-:W-:Y:S01]  /*b5e0*/  LEA.HI.X.SX32 R15, R15, R3, 0x1, P6 ;  /* 0x000000030f0f7211 */ /* 0x000fe200030f0eff */
[----:B------:R0:W-:Y:S01]  /*b5f0*/  @P4 STG.E.U8 desc[UR16][R12.64], R23 ;  /* 0x000000170c004986 */ /* 0x0001e2000c101110 */
[----:B------:R-:W-:-:S02]  /*b600*/  IADD3 R8, P6, R17, R2, RZ ;  /* 0x0000000211087210 */ /* 0x000fc40007fde0ff */
[----:B------:R-:W-:Y:S02]  /*b610*/  PRMT R21, R7, 0x7771, RZ ;  /* 0x0000777107157816 */ /* 0x000fe400000000ff */
[----:B------:R-:W-:Y:S02]  /*b620*/  LEA.HI.X.SX32 R9, R17, R3, 0x1, P6 ;  /* 0x0000000311097211 */ /* 0x000fe400030f0eff */
[----:B------:R-:W-:Y:S01]  /*b630*/  IADD3 R10, P6, R19, R2, RZ ;  /* 0x00000002130a7210 */ /* 0x000fe20007fde0ff */
[----:B0-----:R-:W-:Y:S01]  /*b640*/  IMAD R13, R0, 0x2, R19 ;  /* 0x00000002000d7824 */ /* 0x001fe200078e0213 */
[----:B------:R-:W-:-:S03]  /*b650*/  PRMT R25, R4, 0x7772, RZ ;  /* 0x0000777204197816 */ /* 0x000fc600000000ff */
[C---:B------:R-:W-:Y:S01]  /*b660*/  IMAD R17, R0.reuse, 0x2, R13 ;  /* 0x0000000200117824 */ /* 0x040fe200078e020d */
[-C--:B------:R-:W-:Y:S01]  /*b670*/  LEA.HI.X.SX32 R11, R19, R3.reuse, 0x1, P6 ;  /* 0x00000003130b7211 */ /* 0x080fe200030f0eff */
[----:B------:R0:W-:Y:S01]  /*b680*/  @P3 STG.E.U8 desc[UR16][R14.64], R21 ;  /* 0x000000150e003986 */ /* 0x0001e2000c101110 */
[----:B------:R-:W-:Y:S01]  /*b690*/  PRMT R23, R5, 0x7772, RZ ;  /* 0x0000777205177816 */ /* 0x000fe200000000ff */
[----:B------:R-:W-:Y:S02]  /*b6a0*/  IMAD R19, R0, 0x2, R17 ;  /* 0x0000000200137824 */ /* 0x000fe400078e0211 */
[----:B------:R-:W-:Y:S01]  /*b6b0*/  @P1 STG.E.U8 desc[UR16][R8.64], R25 ;  /* 0x0000001908001986 */ /* 0x000fe2000c101110 */
[-C--:B------:R-:W-:Y:S02]  /*b6c0*/  IADD3 R12, P1, R13, R2.reuse, RZ ;  /* 0x000000020d0c7210 */ /* 0x080fe40007f3e0ff */
[----:B----4-:R-:W-:Y:S01]  /*b6d0*/  ISETP.LT.AND P4, PT, R18, UR7, !P0 ;  /* 0x0000000712007c0c */ /* 0x010fe2000c781270 */
[----:B------:R1:W-:Y:S01]  /*b6e0*/  @P2 STG.E.U8 desc[UR16][R10.64], R23 ;  /* 0x000000170a002986 */ /* 0x0003e2000c101110 */
[----:B------:R-:W-:Y:S01]  /*b6f0*/  ISETP.LT.AND P3, PT, R16, UR7, !P0 ;  /* 0x0000000710007c0c */ /* 0x000fe2000c761270 */
[----:B0-----:R-:W-:Y:S01]  /*b700*/  IMAD R21, R0, 0x2, R19 ;  /* 0x0000000200157824 */ /* 0x001fe200078e0213 */
[----:B------:R-:W-:Y:S01]  /*b710*/  IADD3 R14, P2, R17, R2, RZ ;  /* 0x00000002110e7210 */ /* 0x000fe20007f5e0ff */
[----:B---3--:R-:W-:Y:S01]  /*b720*/  IMAD R18, R20, R0, RZ ;  /* 0x0000000014127224 */ /* 0x008fe200078e02ff */
[----:B------:R-:W-:Y:S01]  /*b730*/  LEA.HI.X.SX32 R13, R13, R3, 0x1, P1 ;  /* 0x000000030d0d7211 */ /* 0x000fe200008f0eff */
[----:B------:R-:W-:Y:S01]  /*b740*/  IMAD R0, R0, 0x2, R21 ;  /* 0x0000000200007824 */ /* 0x000fe200078e0215 */
[----:B------:R-:W-:-:S02]  /*b750*/  IADD3 R16, P1, R19, R2, RZ ;  /* 0x0000000213107210 */ /* 0x000fc40007f3e0ff */
[-C--:B------:R-:W-:Y:S02]  /*b760*/  LEA.HI.X.SX32 R15, R17, R3.reuse, 0x1, P2 ;  /* 0x00000003110f7211 */ /* 0x080fe400010f0eff */
[-C--:B------:R-:W-:Y:S02]  /*b770*/  LEA.HI.X.SX32 R17, R19, R3.reuse, 0x1, P1 ;  /* 0x0000000313117211 */ /* 0x080fe400008f0eff */
[CC--:B-1----:R-:W-:Y:S02]  /*b780*/  IADD3 R10, P1, R0.reuse, R2.reuse, RZ ;  /* 0x00000002000a7210 */ /* 0x0c2fe40007f3e0ff */
[----:B------:R-:W-:Y:S02]  /*b790*/  IADD3 R8, P6, R21, R2, RZ ;  /* 0x0000000215087210 */ /* 0x000fe40007fde0ff */
[----:B------:R-:W-:Y:S02]  /*b7a0*/  LEA.HI.X.SX32 R11, R0, R3, 0x1, P1 ;  /* 0x00000003000b7211 */ /* 0x000fe400008f0eff */
[----:B------:R-:W-:-:S02]  /*b7b0*/  PRMT R25, R6, 0x7772, RZ ;  /* 0x0000777206197816 */ /* 0x000fc400000000ff */
[----:B------:R-:W-:Y:S02]  /*b7c0*/  LEA.HI.X.SX32 R9, R21, R3, 0x1, P6 ;  /* 0x0000000315097211 */ /* 0x000fe400030f0eff */
[----:B------:R-:W-:Y:S02]  /*b7d0*/  PRMT R23, R7, 0x7772, RZ ;  /* 0x0000777207177816 */ /* 0x000fe400000000ff */
[----:B------:R-:W-:Y:S02]  /*b7e0*/  PRMT R21, R4, 0x7773, RZ ;  /* 0x0000777304157816 */ /* 0x000fe400000000ff */
[----:B------:R-:W-:Y:S01]  /*b7f0*/  PRMT R19, R5, 0x7773, RZ ;  /* 0x0000777305137816 */ /* 0x000fe200000000ff */
[----:B------:R0:W-:Y:S01]  /*b800*/  @P5 STG.E.U8 desc[UR16][R12.64], R25 ;  /* 0x000000190c005986 */ /* 0x0001e2000c101110 */
[----:B------:R-:W-:-:S03]  /*b810*/  PRMT R5, R6, 0x7773, RZ ;  /* 0x0000777306057816 */ /* 0x000fc600000000ff */
[----:B------:R0:W-:Y:S01]  /*b820*/  @P4 STG.E.U8 desc[UR16][R14.64], R23 ;  /* 0x000000170e004986 */ /* 0x0001e2000c101110 */
[----:B------:R-:W-:-:S03]  /*b830*/  IADD3 R2, P6, R18, R2, RZ ;  /* 0x0000000212027210 */ /* 0x000fc60007fde0ff */
[----:B------:R0:W-:Y:S01]  /*b840*/  @P3 STG.E.U8 desc[UR16][R16.64], R21 ;  /* 0x0000001510003986 */ /* 0x0001e2000c101110 */
[----:B------:R-:W-:Y:S02]  /*b850*/  LEA.HI.X.SX32 R3, R18, R3, 0x1, P6 ;  /* 0x0000000312037211 */ /* 0x000fe400030f0eff */
[----:B------:R-:W-:Y:S02]  /*b860*/  PRMT R7, R7, 0x7773, RZ ;  /* 0x0000777307077816 */ /* 0x000fe400000000ff */
[----:B--2---:R-:W-:Y:S02]  /*b870*/  ISETP.LT.AND P2, PT, R88, UR7, !P0 ;  /* 0x0000000758007c0c */ /* 0x004fe4000c741270 */
[----:B-----5:R-:W-:Y:S02]  /*b880*/  ISETP.LT.AND P1, PT, R22, UR7, !P0 ;  /* 0x0000000716007c0c */ /* 0x020fe4000c721270 */
[----:B------:R-:W-:-:S09]  /*b890*/  ISETP.LT.AND P0, PT, R20, UR7, !P0 ;  /* 0x0000000714007c0c */ /* 0x000fd2000c701270 */
[----:B------:R0:W-:Y:S04]  /*b8a0*/  @P2 STG.E.U8 desc[UR16][R8.64], R19 ;  /* 0x0000001308002986 */ /* 0x0001e8000c101110 */
[----:B------:R0:W-:Y:S01]  /*b8b0*/  @P1 STG.E.U8 desc[UR16][R10.64], R5 ;  /* 0x000000050a001986 */ /* 0x0001e2000c101110 */
[----:B------:R-:W-:Y:S05]  /*b8c0*/  @!P0 EXIT ;  /* 0x000000000000894d */ /* 0x000fea0003800000 */
[----:B------:R-:W-:Y:S01]  /*b8d0*/  STG.E.U8 desc[UR16][R2.64], R7 ;  /* 0x0000000702007986 */ /* 0x000fe2000c101110 */
[----:B------:R-:W-:Y:S05]  /*b8e0*/  EXIT ;  /* 0x000000000000794d */ /* 0x000fea0003800000 */
.L_x_3:
[----:B------:R-:W-:-:S00]  /*b8f0*/  BRA `(.L_x_3) ;  /* 0xfffffffc00fc7947 */ /* 0x000fc0000383ffff */
[----:B------:R-:W-:-:S00]  /*b900*/  NOP ;  /* 0x0000000000007918 */ /* 0x000fc00000000000 */
[----:B------:R-:W-:-:S00]  /*b910*/  NOP ;  /* 0x0000000000007918 */ /* 0x000fc00000000000 */
[----:B------:R-:W-:-:S00]  /*b920*/  NOP ;  /* 0x0000000000007918 */ /* 0x000fc00000000000 */
[----:B------:R-:W-:-:S00]  /*b930*/  NOP ;  /* 0x0000000000007918 */ /* 0x000fc00000000000 */
[----:B------:R-:W-:-:S00]  /*b940*/  NOP ;  /* 0x0000000000007918 */ /* 0x000fc00000000000 */
[----:B------:R-:W-:-:S00]  /*b950*/  NOP ;  /* 0x0000000000007918 */ /* 0x000fc00000000000 */
[----:B------:R-:W-:-:S00]  /*b960*/  NOP ;  /* 0x0000000000007918 */ /* 0x000fc00000000000 */
[----:B------:R-:W-:-:S00]  /*b970*/  NOP ;  /* 0x0000000000007918 */ /* 0x000fc00000000000 */
.L_x_4:


//--------------------- .nv.shared.matmul_kernel  --------------------------
	.section	.nv.shared.matmul_kernel,"aw",@nobits
	.sectionflags	@""
	.align	16
	.zero		1024


//--------------------- .nv.shared.reserved.0     --------------------------
	.section	.nv.shared.reserved.0,"aw",@nobits
	.weak		__nv_reservedSMEM_offset_0_alias
	.size		__nv_reservedSMEM_offset_0_alias, 0, 0
	.other		__nv_reservedSMEM_offset_0_alias,@"STO_CUDA_RESERVED_SHARED STV_DEFAULT"
__nv_reservedSMEM_offset_0_alias:
	.zero		0


//--------------------- .nv.constant0.matmul_kernel --------------------------
	.section	.nv.constant0.matmul_kernel,"a",@progbits
	.sectionflags	@""
	.align	4
.nv.constant0.matmul_kernel:
	.zero		608


//--------------------- SYMBOLS --------------------------

	.type		.nv.reservedSmem.offset0,@object
	.size		.nv.reservedSmem.offset0,0x4
